//
// Generated by NVIDIA NVVM Compiler
//
// Compiler Build ID: CL-36424714
// Cuda compilation tools, release 13.0, V13.0.88
// Based on NVVM 20.0.0
//

.version 9.0
.target sm_100
.address_size 64

	// .globl	_Z32sumBlock_with_shfl_and_par_reducPfS_S_S_iii
.func  (.param .b64 func_retval0) __internal_accurate_pow
(
	.param .b64 __internal_accurate_pow_param_0
)
;

.visible .entry _Z32sumBlock_with_shfl_and_par_reducPfS_S_S_iii(
	.param .u64 .ptr .align 1 _Z32sumBlock_with_shfl_and_par_reducPfS_S_S_iii_param_0,
	.param .u64 .ptr .align 1 _Z32sumBlock_with_shfl_and_par_reducPfS_S_S_iii_param_1,
	.param .u64 .ptr .align 1 _Z32sumBlock_with_shfl_and_par_reducPfS_S_S_iii_param_2,
	.param .u64 .ptr .align 1 _Z32sumBlock_with_shfl_and_par_reducPfS_S_S_iii_param_3,
	.param .u32 _Z32sumBlock_with_shfl_and_par_reducPfS_S_S_iii_param_4,
	.param .u32 _Z32sumBlock_with_shfl_and_par_reducPfS_S_S_iii_param_5,
	.param .u32 _Z32sumBlock_with_shfl_and_par_reducPfS_S_S_iii_param_6
)
{
	.reg .pred 	%p<18>;
	.reg .b32 	%r<55>;
	.reg .b32 	%f<35>;
	.reg .b64 	%rd<30>;
	.reg .b64 	%fd<9>;

	ld.param.u64 	%rd7, [_Z32sumBlock_with_shfl_and_par_reducPfS_S_S_iii_param_0];
	ld.param.u64 	%rd8, [_Z32sumBlock_with_shfl_and_par_reducPfS_S_S_iii_param_1];
	ld.param.u64 	%rd9, [_Z32sumBlock_with_shfl_and_par_reducPfS_S_S_iii_param_2];
	ld.param.u64 	%rd10, [_Z32sumBlock_with_shfl_and_par_reducPfS_S_S_iii_param_3];
	ld.param.u32 	%r13, [_Z32sumBlock_with_shfl_and_par_reducPfS_S_S_iii_param_4];
	ld.param.u32 	%r14, [_Z32sumBlock_with_shfl_and_par_reducPfS_S_S_iii_param_5];
	cvta.to.global.u64 	%rd1, %rd10;
	cvta.to.global.u64 	%rd2, %rd8;
	cvta.to.global.u64 	%rd3, %rd9;
	cvta.to.global.u64 	%rd4, %rd7;
	mov.u32 	%r16, %ctaid.x;
	mov.u32 	%r53, %ntid.x;
	mov.u32 	%r2, %tid.x;
	mad.lo.s32 	%r3, %r16, %r53, %r2;
	div.s32 	%r4, %r16, %r13;
	mul.lo.s32 	%r17, %r4, %r13;
	sub.s32 	%r18, %r16, %r17;
	shl.b32 	%r19, %r18, 5;
	add.s32 	%r5, %r19, %r2;
	mad.lo.s32 	%r6, %r4, %r14, %r5;
	add.s32 	%r20, %r13, -1;
	rem.s32 	%r21, %r20, %r13;
	add.s32 	%r22, %r5, %r17;
	shl.b32 	%r7, %r22, 5;
	cvt.rn.f32.s32 	%f1, %r13;
	setp.lt.s32 	%p1, %r13, 1;
	mul.f32 	%f2, %f1, 0f4B000000;
	selp.f32 	%f3, %f2, %f1, %p1;
	selp.f32 	%f4, 0fC1B80000, 0f00000000, %p1;
	mov.b32 	%r23, %f3;
	add.s32 	%r24, %r23, -1059760811;
	and.b32  	%r25, %r24, -8388608;
	sub.s32 	%r26, %r23, %r25;
	mov.b32 	%f5, %r26;
	cvt.rn.f32.s32 	%f6, %r25;
	fma.rn.f32 	%f7, %f6, 0f34000000, %f4;
	add.f32 	%f8, %f5, 0fBF800000;
	fma.rn.f32 	%f9, %f8, 0fBE055027, 0f3E1039F6;
	fma.rn.f32 	%f10, %f9, %f8, 0fBDF8CDCC;
	fma.rn.f32 	%f11, %f10, %f8, 0f3E0F2955;
	fma.rn.f32 	%f12, %f11, %f8, 0fBE2AD8B9;
	fma.rn.f32 	%f13, %f12, %f8, 0f3E4CED0B;
	fma.rn.f32 	%f14, %f13, %f8, 0fBE7FFF22;
	fma.rn.f32 	%f15, %f14, %f8, 0f3EAAAA78;
	fma.rn.f32 	%f16, %f15, %f8, 0fBF000000;
	mul.f32 	%f17, %f8, %f16;
	fma.rn.f32 	%f18, %f17, %f8, %f8;
	fma.rn.f32 	%f19, %f7, 0f3F317218, %f18;
	setp.gt.u32 	%p2, %r23, 2139095039;
	fma.rn.f32 	%f20, %f3, 0f7F800000, 0f7F800000;
	selp.f32 	%f21, %f20, %f19, %p2;
	setp.eq.f32 	%p3, %f3, 0f00000000;
	mul.f32 	%f22, %f21, 0f3EDE5BD9;
	div.rn.f32 	%f23, %f22, 0f3E9A209B;
	selp.f32 	%f24, 0fFF800000, %f23, %p3;
	cvt.rpi.u32.f32 	%r27, %f24;
	cvt.rn.f64.u32 	%fd1, %r27;
	mov.f64 	%fd2, 0d4000000000000000;
	{
	.reg .b32 %temp; 
	mov.b64 	{%temp, %r28}, %fd2;
	}
	{
	.reg .b32 %temp; 
	mov.b64 	{%temp, %r29}, %fd1;
	}
	shr.u32 	%r30, %r29, 20;
	and.b32  	%r31, %r30, 2047;
	add.s32 	%r32, %r31, -1012;
	mov.b64 	%rd11, %fd1;
	shl.b64 	%rd12, %rd11, %r32;
	setp.eq.s64 	%p4, %rd12, -9223372036854775808;
	{ // callseq 0, 0
	.param .b64 param0;
	st.param.f64 	[param0], %fd1;
	.param .b64 retval0;
	call.uni (retval0), 
	__internal_accurate_pow, 
	(
	param0
	);
	ld.param.f64 	%fd3, [retval0];
	} // callseq 0
	setp.lt.s32 	%p5, %r28, 0;
	neg.f64 	%fd5, %fd3;
	selp.f64 	%fd6, %fd5, %fd3, %p4;
	selp.f64 	%fd7, %fd6, %fd3, %p5;
	setp.eq.s32 	%p6, %r27, 0;
	selp.f64 	%fd8, 0d3FF0000000000000, %fd7, %p6;
	cvt.rzi.s32.f64 	%r54, %fd8;
	setp.eq.s32 	%p7, %r18, %r21;
	mul.wide.s32 	%rd14, %r3, 4;
	add.s64 	%rd5, %rd3, %rd14;
	@%p7 bra 	$L__BB0_2;
	mul.wide.s32 	%rd15, %r6, 4;
	add.s64 	%rd16, %rd4, %rd15;
	ld.global.f32 	%f25, [%rd16];
	st.global.f32 	[%rd5], %f25;
	bra.uni 	$L__BB0_4;
$L__BB0_2:
	ld.param.u32 	%r51, [_Z32sumBlock_with_shfl_and_par_reducPfS_S_S_iii_param_5];
	shr.s32 	%r33, %r51, 31;
	shr.u32 	%r34, %r33, 27;
	add.s32 	%r35, %r51, %r34;
	and.b32  	%r36, %r35, -32;
	sub.s32 	%r37, %r51, %r36;
	setp.ge.s32 	%p8, %r2, %r37;
	@%p8 bra 	$L__BB0_4;
	mul.wide.s32 	%rd17, %r6, 4;
	add.s64 	%rd18, %rd4, %rd17;
	ld.global.f32 	%f26, [%rd18];
	st.global.f32 	[%rd5], %f26;
$L__BB0_4:
	bar.sync 	0;
	setp.lt.u32 	%p9, %r53, 2;
	@%p9 bra 	$L__BB0_6;
$L__BB0_5:
	shr.u32 	%r10, %r53, 1;
	ld.global.u32 	%r38, [%rd5];
	shfl.sync.down.b32	%r39|%p10, %r38, %r10, 31, -1;
	mov.b32 	%f27, %r39;
	mov.b32 	%f28, %r38;
	add.f32 	%f29, %f28, %f27;
	st.global.f32 	[%rd5], %f29;
	bar.sync 	0;
	setp.gt.u32 	%p11, %r53, 3;
	mov.u32 	%r53, %r10;
	@%p11 bra 	$L__BB0_5;
$L__BB0_6:
	ld.param.u32 	%r49, [_Z32sumBlock_with_shfl_and_par_reducPfS_S_S_iii_param_4];
	bar.sync 	0;
	mad.lo.s32 	%r40, %r49, %r4, %r49;
	shl.b32 	%r41, %r40, 5;
	setp.ge.s32 	%p12, %r7, %r41;
	add.s64 	%rd6, %rd2, %rd14;
	@%p12 bra 	$L__BB0_8;
	bar.sync 	0;
	mul.wide.s32 	%rd20, %r7, 4;
	add.s64 	%rd21, %rd3, %rd20;
	ld.global.f32 	%f30, [%rd21];
	st.global.f32 	[%rd6], %f30;
$L__BB0_8:
	bar.sync 	0;
	shr.u32 	%r42, %r54, 31;
	add.s32 	%r43, %r54, %r42;
	shr.s32 	%r44, %r43, 1;
	setp.ge.s32 	%p13, %r5, %r44;
	setp.lt.s32 	%p14, %r54, 2;
	or.pred  	%p15, %p13, %p14;
	@%p15 bra 	$L__BB0_10;
$L__BB0_9:
	shr.u32 	%r12, %r54, 1;
	shl.b32 	%r45, %r12, 2;
	cvt.u64.u32 	%rd22, %r45;
	add.s64 	%rd23, %rd6, %rd22;
	ld.global.f32 	%f31, [%rd23];
	ld.global.f32 	%f32, [%rd6];
	add.f32 	%f33, %f31, %f32;
	st.global.f32 	[%rd6], %f33;
	bar.sync 	0;
	setp.gt.u32 	%p16, %r54, 3;
	mov.u32 	%r54, %r12;
	@%p16 bra 	$L__BB0_9;
$L__BB0_10:
	ld.param.u32 	%r52, [_Z32sumBlock_with_shfl_and_par_reducPfS_S_S_iii_param_6];
	bar.sync 	0;
	setp.ge.s32 	%p17, %r3, %r52;
	@%p17 bra 	$L__BB0_12;
	ld.param.u32 	%r50, [_Z32sumBlock_with_shfl_and_par_reducPfS_S_S_iii_param_4];
	bar.sync 	0;
	mul.lo.s32 	%r47, %r3, %r50;
	shl.b32 	%r48, %r47, 5;
	mul.wide.s32 	%rd26, %r48, 4;
	add.s64 	%rd27, %rd2, %rd26;
	ld.global.f32 	%f34, [%rd27];
	add.s64 	%rd29, %rd1, %rd14;
	st.global.f32 	[%rd29], %f34;
	bra.uni 	$L__BB0_13;
$L__BB0_12:
	add.s64 	%rd25, %rd1, %rd14;
	mov.b32 	%r46, 0;
	st.global.u32 	[%rd25], %r46;
$L__BB0_13:
	bar.sync 	0;
	ret;

}
.func  (.param .b64 func_retval0) __internal_accurate_pow(
	.param .b64 __internal_accurate_pow_param_0
)
{
	.reg .pred 	%p<8>;
	.reg .b32 	%r<46>;
	.reg .b32 	%f<3>;
	.reg .b64 	%fd<109>;

	ld.param.f64 	%fd10, [__internal_accurate_pow_param_0];
	mov.f64 	%fd11, 0d4000000000000000;
	{
	.reg .b32 %temp; 
	mov.b64 	{%temp, %r8}, %fd11;
	}
	{
	.reg .b32 %temp; 
	mov.b64 	{%r9, %temp}, %fd11;
	}
	shr.u32 	%r10, %r8, 20;
	setp.lt.u32 	%p1, %r8, 1048576;
	mov.f64 	%fd12, 0d4360000000000000;
	{
	.reg .b32 %temp; 
	mov.b64 	{%temp, %r11}, %fd12;
	}
	{
	.reg .b32 %temp; 
	mov.b64 	{%r12, %temp}, %fd12;
	}
	shr.u32 	%r13, %r11, 20;
	add.s32 	%r14, %r13, -54;
	selp.b32 	%r15, %r12, %r9, %p1;
	selp.b32 	%r16, %r11, %r8, %p1;
	selp.b32 	%r1, %r14, %r10, %p1;
	add.s32 	%r45, %r1, -1023;
	and.b32  	%r17, %r16, -2146435073;
	or.b32  	%r18, %r17, 1072693248;
	mov.b64 	%fd107, {%r15, %r18};
	setp.lt.u32 	%p2, %r18, 1073127583;
	@%p2 bra 	$L__BB1_2;
	{
	.reg .b32 %temp; 
	mov.b64 	{%r19, %temp}, %fd107;
	}
	{
	.reg .b32 %temp; 
	mov.b64 	{%temp, %r20}, %fd107;
	}
	add.s32 	%r21, %r20, -1048576;
	mov.b64 	%fd107, {%r19, %r21};
	add.s32 	%r45, %r1, -1022;
$L__BB1_2:
	add.f64 	%fd13, %fd107, 0dBFF0000000000000;
	add.f64 	%fd14, %fd107, 0d3FF0000000000000;
	rcp.approx.ftz.f64 	%fd15, %fd14;
	neg.f64 	%fd16, %fd14;
	fma.rn.f64 	%fd17, %fd16, %fd15, 0d3FF0000000000000;
	fma.rn.f64 	%fd18, %fd17, %fd17, %fd17;
	fma.rn.f64 	%fd19, %fd18, %fd15, %fd15;
	mul.f64 	%fd20, %fd13, %fd19;
	fma.rn.f64 	%fd21, %fd13, %fd19, %fd20;
	mul.f64 	%fd22, %fd21, %fd21;
	fma.rn.f64 	%fd23, %fd22, 0d3EB0F5FF7D2CAFE2, 0d3ED0F5D241AD3B5A;
	fma.rn.f64 	%fd24, %fd23, %fd22, 0d3EF3B20A75488A3F;
	fma.rn.f64 	%fd25, %fd24, %fd22, 0d3F1745CDE4FAECD5;
	fma.rn.f64 	%fd26, %fd25, %fd22, 0d3F3C71C7258A578B;
	fma.rn.f64 	%fd27, %fd26, %fd22, 0d3F6249249242B910;
	fma.rn.f64 	%fd28, %fd27, %fd22, 0d3F89999999999DFB;
	sub.f64 	%fd29, %fd13, %fd21;
	add.f64 	%fd30, %fd29, %fd29;
	neg.f64 	%fd31, %fd21;
	fma.rn.f64 	%fd32, %fd31, %fd13, %fd30;
	mul.f64 	%fd33, %fd19, %fd32;
	fma.rn.f64 	%fd34, %fd22, %fd28, 0d3FB5555555555555;
	mov.f64 	%fd35, 0d3FB5555555555555;
	sub.f64 	%fd36, %fd35, %fd34;
	fma.rn.f64 	%fd37, %fd22, %fd28, %fd36;
	add.f64 	%fd38, %fd37, 0dBC46A4CB00B9E7B0;
	add.f64 	%fd39, %fd34, %fd38;
	sub.f64 	%fd40, %fd34, %fd39;
	add.f64 	%fd41, %fd38, %fd40;
	mul.rn.f64 	%fd42, %fd21, %fd21;
	neg.f64 	%fd43, %fd42;
	fma.rn.f64 	%fd44, %fd21, %fd21, %fd43;
	{
	.reg .b32 %temp; 
	mov.b64 	{%r22, %temp}, %fd33;
	}
	{
	.reg .b32 %temp; 
	mov.b64 	{%temp, %r23}, %fd33;
	}
	add.s32 	%r24, %r23, 1048576;
	mov.b64 	%fd45, {%r22, %r24};
	fma.rn.f64 	%fd46, %fd21, %fd45, %fd44;
	mul.rn.f64 	%fd47, %fd42, %fd21;
	neg.f64 	%fd48, %fd47;
	fma.rn.f64 	%fd49, %fd42, %fd21, %fd48;
	fma.rn.f64 	%fd50, %fd42, %fd33, %fd49;
	fma.rn.f64 	%fd51, %fd46, %fd21, %fd50;
	mul.rn.f64 	%fd52, %fd39, %fd47;
	neg.f64 	%fd53, %fd52;
	fma.rn.f64 	%fd54, %fd39, %fd47, %fd53;
	fma.rn.f64 	%fd55, %fd39, %fd51, %fd54;
	fma.rn.f64 	%fd56, %fd41, %fd47, %fd55;
	add.f64 	%fd57, %fd52, %fd56;
	sub.f64 	%fd58, %fd52, %fd57;
	add.f64 	%fd59, %fd56, %fd58;
	add.f64 	%fd60, %fd21, %fd57;
	sub.f64 	%fd61, %fd21, %fd60;
	add.f64 	%fd62, %fd57, %fd61;
	add.f64 	%fd63, %fd59, %fd62;
	add.f64 	%fd64, %fd33, %fd63;
	add.f64 	%fd65, %fd60, %fd64;
	sub.f64 	%fd66, %fd60, %fd65;
	add.f64 	%fd67, %fd64, %fd66;
	xor.b32  	%r25, %r45, -2147483648;
	mov.b32 	%r26, 1127219200;
	mov.b64 	%fd68, {%r25, %r26};
	mov.b32 	%r27, -2147483648;
	mov.b64 	%fd69, {%r27, %r26};
	sub.f64 	%fd70, %fd68, %fd69;
	fma.rn.f64 	%fd71, %fd70, 0d3FE62E42FEFA39EF, %fd65;
	fma.rn.f64 	%fd72, %fd70, 0dBFE62E42FEFA39EF, %fd71;
	sub.f64 	%fd73, %fd72, %fd65;
	sub.f64 	%fd74, %fd67, %fd73;
	fma.rn.f64 	%fd75, %fd70, 0d3C7ABC9E3B39803F, %fd74;
	add.f64 	%fd76, %fd71, %fd75;
	sub.f64 	%fd77, %fd71, %fd76;
	add.f64 	%fd78, %fd75, %fd77;
	{
	.reg .b32 %temp; 
	mov.b64 	{%temp, %r28}, %fd10;
	}
	{
	.reg .b32 %temp; 
	mov.b64 	{%r29, %temp}, %fd10;
	}
	shl.b32 	%r30, %r28, 1;
	setp.gt.u32 	%p3, %r30, -33554433;
	and.b32  	%r31, %r28, -15728641;
	selp.b32 	%r32, %r31, %r28, %p3;
	mov.b64 	%fd79, {%r29, %r32};
	mul.rn.f64 	%fd80, %fd76, %fd79;
	neg.f64 	%fd81, %fd80;
	fma.rn.f64 	%fd82, %fd76, %fd79, %fd81;
	fma.rn.f64 	%fd83, %fd78, %fd79, %fd82;
	add.f64 	%fd4, %fd80, %fd83;
	sub.f64 	%fd84, %fd80, %fd4;
	add.f64 	%fd5, %fd83, %fd84;
	fma.rn.f64 	%fd85, %fd4, 0d3FF71547652B82FE, 0d4338000000000000;
	{
	.reg .b32 %temp; 
	mov.b64 	{%r5, %temp}, %fd85;
	}
	mov.f64 	%fd86, 0dC338000000000000;
	add.rn.f64 	%fd87, %fd85, %fd86;
	fma.rn.f64 	%fd88, %fd87, 0dBFE62E42FEFA39EF, %fd4;
	fma.rn.f64 	%fd89, %fd87, 0dBC7ABC9E3B39803F, %fd88;
	fma.rn.f64 	%fd90, %fd89, 0d3E5ADE1569CE2BDF, 0d3E928AF3FCA213EA;
	fma.rn.f64 	%fd91, %fd90, %fd89, 0d3EC71DEE62401315;
	fma.rn.f64 	%fd92, %fd91, %fd89, 0d3EFA01997C89EB71;
	fma.rn.f64 	%fd93, %fd92, %fd89, 0d3F2A01A014761F65;
	fma.rn.f64 	%fd94, %fd93, %fd89, 0d3F56C16C1852B7AF;
	fma.rn.f64 	%fd95, %fd94, %fd89, 0d3F81111111122322;
	fma.rn.f64 	%fd96, %fd95, %fd89, 0d3FA55555555502A1;
	fma.rn.f64 	%fd97, %fd96, %fd89, 0d3FC5555555555511;
	fma.rn.f64 	%fd98, %fd97, %fd89, 0d3FE000000000000B;
	fma.rn.f64 	%fd99, %fd98, %fd89, 0d3FF0000000000000;
	fma.rn.f64 	%fd100, %fd99, %fd89, 0d3FF0000000000000;
	{
	.reg .b32 %temp; 
	mov.b64 	{%r6, %temp}, %fd100;
	}
	{
	.reg .b32 %temp; 
	mov.b64 	{%temp, %r7}, %fd100;
	}
	shl.b32 	%r33, %r5, 20;
	add.s32 	%r34, %r33, %r7;
	mov.b64 	%fd108, {%r6, %r34};
	{
	.reg .b32 %temp; 
	mov.b64 	{%temp, %r35}, %fd4;
	}
	mov.b32 	%f2, %r35;
	abs.f32 	%f1, %f2;
	setp.lt.f32 	%p4, %f1, 0f4086232B;
	@%p4 bra 	$L__BB1_5;
	setp.lt.f64 	%p5, %fd4, 0d0000000000000000;
	add.f64 	%fd101, %fd4, 0d7FF0000000000000;
	selp.f64 	%fd108, 0d0000000000000000, %fd101, %p5;
	setp.geu.f32 	%p6, %f1, 0f40874800;
	@%p6 bra 	$L__BB1_5;
	shr.u32 	%r36, %r5, 31;
	add.s32 	%r37, %r5, %r36;
	shr.s32 	%r38, %r37, 1;
	shl.b32 	%r39, %r38, 20;
	add.s32 	%r40, %r7, %r39;
	mov.b64 	%fd102, {%r6, %r40};
	sub.s32 	%r41, %r5, %r38;
	shl.b32 	%r42, %r41, 20;
	add.s32 	%r43, %r42, 1072693248;
	mov.b32 	%r44, 0;
	mov.b64 	%fd103, {%r44, %r43};
	mul.f64 	%fd108, %fd103, %fd102;
$L__BB1_5:
	abs.f64 	%fd104, %fd108;
	setp.eq.f64 	%p7, %fd104, 0d7FF0000000000000;
	fma.rn.f64 	%fd105, %fd108, %fd5, %fd108;
	selp.f64 	%fd106, %fd108, %fd105, %p7;
	st.param.f64 	[func_retval0], %fd106;
	ret;

}


// ===== COMPILED SASS (sm_100) =====

	.target	sm_100

	.elftype	@"ET_EXEC"


//--------------------- .note.nv.tkinfo           --------------------------
	.section	.note.nv.tkinfo,"",@"SHT_NOTE"
	.sectionflags	@"SHF_NOTE_NV_TKINFO"
	.tkinfo
        /*0018*/ 	.word	0x00000002
        /*0030*/ 	.string	""
        /*0030*/ 	.string	"ptxas"
        /*0030*/ 	.string	"Cuda compilation tools, release 13.0, V13.0.88"
        /*0030*/ 	.string	"Build cuda_13.0.r13.0/compiler.36424714_0"
        /*0030*/ 	.string	"-arch sm_100 -m 64 "



//--------------------- .note.nv.cuinfo           --------------------------
	.section	.note.nv.cuinfo,"",@"SHT_NOTE"
	.sectionflags	@"SHF_NOTE_NV_CUINFO"
        /*0018*/ 	.short	0x0002
        /*001a*/ 	.short	0x0064
        /*001c*/ 	.short	0x0082
	.zero		2


//--------------------- .nv.info                  --------------------------
	.section	.nv.info,"",@"SHT_CUDA_INFO"
	.align	4


	//----- nvinfo : EIATTR_REGCOUNT
	.align		4
        /*0000*/ 	.byte	0x04, 0x2f
        /*0002*/ 	.short	(.L_1 - .L_0)
	.align		4
.L_0:
        /*0004*/ 	.word	index@(_Z32sumBlock_with_shfl_and_par_reducPfS_S_S_iii)
        /*0008*/ 	.word	0x00000020


	//----- nvinfo : EIATTR_FRAME_SIZE
	.align		4
.L_1:
        /*000c*/ 	.byte	0x04, 0x11
        /*000e*/ 	.short	(.L_3 - .L_2)
	.align		4
.L_2:
        /*0010*/ 	.word	index@($_Z32sumBlock_with_shfl_and_par_reducPfS_S_S_iii$__internal_accurate_pow)
        /*0014*/ 	.word	0x00000000


	//----- nvinfo : EIATTR_FRAME_SIZE
	.align		4
.L_3:
        /*0018*/ 	.byte	0x04, 0x11
        /*001a*/ 	.short	(.L_5 - .L_4)
	.align		4
.L_4:
        /*001c*/ 	.word	index@($__internal_0_$__cuda_sm3x_div_rn_noftz_f32_slowpath)
        /*0020*/ 	.word	0x00000000


	//----- nvinfo : EIATTR_FRAME_SIZE
	.align		4
.L_5:
        /*0024*/ 	.byte	0x04, 0x11
        /*0026*/ 	.short	(.L_7 - .L_6)
	.align		4
.L_6:
        /*0028*/ 	.word	index@(_Z32sumBlock_with_shfl_and_par_reducPfS_S_S_iii)
        /*002c*/ 	.word	0x00000000


	//----- nvinfo : EIATTR_MIN_STACK_SIZE
	.align		4
.L_7:
        /*0030*/ 	.byte	0x04, 0x12
        /*0032*/ 	.short	(.L_9 - .L_8)
	.align		4
.L_8:
        /*0034*/ 	.word	index@(_Z32sumBlock_with_shfl_and_par_reducPfS_S_S_iii)
        /*0038*/ 	.word	0x00000000
.L_9:


//--------------------- .nv.compat                --------------------------
	.section	.nv.compat,"",@"SHT_CUDA_COMPAT_INFO"
	.align	4
        /*0000*/ 	.byte	0x02, 0x09, 0x00, 0x00, 0x02, 0x02, 0x01, 0x00, 0x02, 0x05, 0x05, 0x00, 0x03, 0x07, 0x01, 0x01
        /*0010*/ 	.byte	0x02, 0x03, 0x00, 0x00, 0x02, 0x06, 0x01, 0x00, 0x04, 0x0b, 0x08, 0x00, 0x01, 0x00, 0x00, 0x00
        /*0020*/ 	.byte	0x00, 0x00, 0x00, 0x00


//--------------------- .nv.info._Z32sumBlock_with_shfl_and_par_reducPfS_S_S_iii --------------------------
	.section	.nv.info._Z32sumBlock_with_shfl_and_par_reducPfS_S_S_iii,"",@"SHT_CUDA_INFO"
	.sectionflags	@""
	.align	4


	//----- nvinfo : EIATTR_CUDA_API_VERSION
	.align		4
        /*0000*/ 	.byte	0x04, 0x37
        /*0002*/ 	.short	(.L_11 - .L_10)
.L_10:
        /*0004*/ 	.word	0x00000082


	//----- nvinfo : EIATTR_KPARAM_INFO
	.align		4
.L_11:
        /*0008*/ 	.byte	0x04, 0x17
        /*000a*/ 	.short	(.L_13 - .L_12)
.L_12:
        /*000c*/ 	.word	0x00000000
        /*0010*/ 	.short	0x0006
        /*0012*/ 	.short	0x0028
        /*0014*/ 	.byte	0x00, 0xf0, 0x11, 0x00


	//----- nvinfo : EIATTR_KPARAM_INFO
	.align		4
.L_13:
        /*0018*/ 	.byte	0x04, 0x17
        /*001a*/ 	.short	(.L_15 - .L_14)
.L_14:
        /*001c*/ 	.word	0x00000000
        /*0020*/ 	.short	0x0005
        /*0022*/ 	.short	0x0024
        /*0024*/ 	.byte	0x00, 0xf0, 0x11, 0x00


	//----- nvinfo : EIATTR_KPARAM_INFO
	.align		4
.L_15:
        /*0028*/ 	.byte	0x04, 0x17
        /*002a*/ 	.short	(.L_17 - .L_16)
.L_16:
        /*002c*/ 	.word	0x00000000
        /*0030*/ 	.short	0x0004
        /*0032*/ 	.short	0x0020
        /*0034*/ 	.byte	0x00, 0xf0, 0x11, 0x00


	//----- nvinfo : EIATTR_KPARAM_INFO
	.align		4
.L_17:
        /*0038*/ 	.byte	0x04, 0x17
        /*003a*/ 	.short	(.L_19 - .L_18)
.L_18:
        /*003c*/ 	.word	0x00000000
        /*0040*/ 	.short	0x0003
        /*0042*/ 	.short	0x0018
        /*0044*/ 	.byte	0x00, 0xf5, 0x21, 0x00


	//----- nvinfo : EIATTR_KPARAM_INFO
	.align		4
.L_19:
        /*0048*/ 	.byte	0x04, 0x17
        /*004a*/ 	.short	(.L_21 - .L_20)
.L_20:
        /*004c*/ 	.word	0x00000000
        /*0050*/ 	.short	0x0002
        /*0052*/ 	.short	0x0010
        /*0054*/ 	.byte	0x00, 0xf5, 0x21, 0x00


	//----- nvinfo : EIATTR_KPARAM_INFO
	.align		4
.L_21:
        /*0058*/ 	.byte	0x04, 0x17
        /*005a*/ 	.short	(.L_23 - .L_22)
.L_22:
        /*005c*/ 	.word	0x00000000
        /*0060*/ 	.short	0x0001
        /*0062*/ 	.short	0x0008
        /*0064*/ 	.byte	0x00, 0xf5, 0x21, 0x00


	//----- nvinfo : EIATTR_KPARAM_INFO
	.align		4
.L_23:
        /*0068*/ 	.byte	0x04, 0x17
        /*006a*/ 	.short	(.L_25 - .L_24)
.L_24:
        /*006c*/ 	.word	0x00000000
        /*0070*/ 	.short	0x0000
        /*0072*/ 	.short	0x0000
        /*0074*/ 	.byte	0x00, 0xf5, 0x21, 0x00


	//----- nvinfo : EIATTR_SPARSE_MMA_MASK
	.align		4
.L_25:
        /*0078*/ 	.byte	0x03, 0x50
        /*007a*/ 	.short	0x0000


	//----- nvinfo : EIATTR_MAXREG_COUNT
	.align		4
        /*007c*/ 	.byte	0x03, 0x1b
        /*007e*/ 	.short	0x00ff


	//----- nvinfo : EIATTR_NUM_BARRIERS
	.align		4
        /*0080*/ 	.byte	0x02, 0x4c
        /*0082*/ 	.byte	0x01
	.zero		1


	//----- nvinfo : EIATTR_MERCURY_ISA_VERSION
	.align		4
        /*0084*/ 	.byte	0x03, 0x5f
        /*0086*/ 	.short	0x0101


	//----- nvinfo : EIATTR_COOP_GROUP_MASK_REGIDS
	.align		4
        /*0088*/ 	.byte	0x04, 0x29
        /*008a*/ 	.short	(.L_27 - .L_26)


	//   ....[0]....
.L_26:
        /*008c*/ 	.word	0xffffffff


	//----- nvinfo : EIATTR_COOP_GROUP_INSTR_OFFSETS
	.align		4
.L_27:
        /*0090*/ 	.byte	0x04, 0x28
        /*0092*/ 	.short	(.L_29 - .L_28)


	//   ....[0]....
.L_28:
        /*0094*/ 	.word	0x00000830


	//----- nvinfo : EIATTR_VRC_CTA_INIT_COUNT
	.align		4
.L_29:
        /*0098*/ 	.byte	0x02, 0x4a
	.zero		1
	.zero		1


	//----- nvinfo : EIATTR_EXIT_INSTR_OFFSETS
	.align		4
        /*009c*/ 	.byte	0x04, 0x1c
        /*009e*/ 	.short	(.L_31 - .L_30)


	//   ....[0]....
.L_30:
        /*00a0*/ 	.word	0x00000b70


	//----- nvinfo : EIATTR_CRS_STACK_SIZE
	.align		4
.L_31:
        /*00a4*/ 	.byte	0x04, 0x1e
        /*00a6*/ 	.short	(.L_33 - .L_32)
.L_32:
        /*00a8*/ 	.word	0x00000000


	//----- nvinfo : EIATTR_CBANK_PARAM_SIZE
	.align		4
.L_33:
        /*00ac*/ 	.byte	0x03, 0x19
        /*00ae*/ 	.short	0x002c


	//----- nvinfo : EIATTR_PARAM_CBANK
	.align		4
        /*00b0*/ 	.byte	0x04, 0x0a
        /*00b2*/ 	.short	(.L_35 - .L_34)
	.align		4
.L_34:
        /*00b4*/ 	.word	index@(.nv.constant0._Z32sumBlock_with_shfl_and_par_reducPfS_S_S_iii)
        /*00b8*/ 	.short	0x0380
        /*00ba*/ 	.short	0x002c


	//----- nvinfo : EIATTR_SW_WAR
	.align		4
.L_35:
        /*00bc*/ 	.byte	0x04, 0x36
        /*00be*/ 	.short	(.L_37 - .L_36)
.L_36:
        /*00c0*/ 	.word	0x00000008
.L_37:


//--------------------- .nv.callgraph             --------------------------
	.section	.nv.callgraph,"",@"SHT_CUDA_CALLGRAPH"
	.align	4
	.sectionentsize	8
	.align		4
        /*0000*/ 	.word	0x00000000
	.align		4
        /*0004*/ 	.word	0xffffffff
	.align		4
        /*0008*/ 	.word	0x00000000
	.align		4
        /*000c*/ 	.word	0xfffffffe
	.align		4
        /*0010*/ 	.word	0x00000000
	.align		4
        /*0014*/ 	.word	0xfffffffd
	.align		4
        /*0018*/ 	.word	0x00000000
	.align		4
        /*001c*/ 	.word	0xfffffffc


//--------------------- .text._Z32sumBlock_with_shfl_and_par_reducPfS_S_S_iii --------------------------
	.section	.text._Z32sumBlock_with_shfl_and_par_reducPfS_S_S_iii,"ax",@progbits
	.align	128
        .global         _Z32sumBlock_with_shfl_and_par_reducPfS_S_S_iii
        .type           _Z32sumBlock_with_shfl_and_par_reducPfS_S_S_iii,@function
        .size           _Z32sumBlock_with_shfl_and_par_reducPfS_S_S_iii,(.L_x_20 - _Z32sumBlock_with_shfl_and_par_reducPfS_S_S_iii)
        .other          _Z32sumBlock_with_shfl_and_par_reducPfS_S_S_iii,@"STO_CUDA_ENTRY STV_DEFAULT"
_Z32sumBlock_with_shfl_and_par_reducPfS_S_S_iii:
.text._Z32sumBlock_with_shfl_and_par_reducPfS_S_S_iii:
[----:B------:R-:W-:Y:S08]  /*0000*/  LDC R1, c[0x0][0x37c] ;  /* 0x0000df00ff017b82 */ /* 0x000ff00000000800 */
[----:B------:R-:W0:Y:S01]  /*0010*/  LDC R6, c[0x0][0x3a0] ;  /* 0x0000e800ff067b82 */ /* 0x000e220000000800 */
[----:B------:R-:W1:Y:S01]  /*0020*/  S2R R25, SR_CTAID.X ;  /* 0x0000000000197919 */ /* 0x000e620000002500 */
[----:B------:R-:W-:Y:S01]  /*0030*/  HFMA2 R11, -RZ, RZ, 1.5048828125, 33.21875 ;  /* 0x3e055027ff0b7431 */ /* 0x000fe200000001ff */
[----:B------:R-:W-:Y:S01]  /*0040*/  MOV R13, 0x40549a78 ;  /* 0x40549a78000d7802 */ /* 0x000fe20000000f00 */
[----:B------:R-:W2:Y:S01]  /*0050*/  LDCU UR4, c[0x0][0x360] ;  /* 0x00006c00ff0477ac */ /* 0x000ea20008000800 */
[----:B------:R-:W3:Y:S01]  /*0060*/  LDCU UR5, c[0x0][0x3a4] ;  /* 0x00007480ff0577ac */ /* 0x000ee20008000800 */
[----:B--2---:R-:W-:-:S02]  /*0070*/  MOV R26, UR4 ;  /* 0x00000004001a7c02 */ /* 0x004fc40008000f00 */
[-C--:B0-----:R-:W-:Y:S02]  /*0080*/  IABS R0, R6.reuse ;  /* 0x0000000600007213 */ /* 0x081fe40000000000 */
[C---:B------:R-:W-:Y:S02]  /*0090*/  ISETP.GE.AND P1, PT, R6.reuse, 0x1, PT ;  /* 0x000000010600780c */ /* 0x040fe40003f26270 */
[----:B------:R-:W0:Y:S01]  /*00a0*/  I2F.RP R2, R0 ;  /* 0x0000000000027306 */ /* 0x000e220000209400 */
[----:B------:R-:W-:Y:S02]  /*00b0*/  I2FP.F32.S32 R7, R6 ;  /* 0x0000000600077245 */ /* 0x000fe40000201400 */
[----:B------:R-:W-:Y:S02]  /*00c0*/  IADD3 R3, PT, PT, R6, -0x1, RZ ;  /* 0xffffffff06037810 */ /* 0x000fe40007ffe0ff */
[----:B-1----:R-:W-:Y:S02]  /*00d0*/  IABS R8, R25 ;  /* 0x0000001900087213 */ /* 0x002fe40000000000 */
[----:B------:R-:W-:-:S04]  /*00e0*/  IABS R12, R3 ;  /* 0x00000003000c7213 */ /* 0x000fc80000000000 */
[----:B------:R-:W-:Y:S01]  /*00f0*/  @!P1 FMUL R7, R7, 8388608 ;  /* 0x4b00000007079820 */ /* 0x000fe20000400000 */
[----:B0-----:R-:W0:Y:S03]  /*0100*/  MUFU.RCP R2, R2 ;  /* 0x0000000200027308 */ /* 0x001e260000001000 */
[----:B------:R-:W-:-:S05]  /*0110*/  VIADD R10, R7, 0xc0d55555 ;  /* 0xc0d55555070a7836 */ /* 0x000fca0000000000 */
[----:B------:R-:W-:Y:S01]  /*0120*/  LOP3.LUT R10, R10, 0xff800000, RZ, 0xc0, !PT ;  /* 0xff8000000a0a7812 */ /* 0x000fe200078ec0ff */
[----:B0-----:R-:W-:-:S04]  /*0130*/  VIADD R4, R2, 0xffffffe ;  /* 0x0ffffffe02047836 */ /* 0x001fc80000000000 */
[----:B------:R0:W1:Y:S02]  /*0140*/  F2I.FTZ.U32.TRUNC.NTZ R5, R4 ;  /* 0x0000000400057305 */ /* 0x000064000021f000 */
[----:B0-----:R-:W-:Y:S02]  /*0150*/  IMAD.MOV.U32 R4, RZ, RZ, RZ ;  /* 0x000000ffff047224 */ /* 0x001fe400078e00ff */
[----:B-1----:R-:W-:-:S04]  /*0160*/  IMAD.MOV R9, RZ, RZ, -R5 ;  /* 0x000000ffff097224 */ /* 0x002fc800078e0a05 */
[----:B------:R-:W-:-:S04]  /*0170*/  IMAD R9, R9, R0, RZ ;  /* 0x0000000009097224 */ /* 0x000fc800078e02ff */
[----:B------:R-:W-:-:S04]  /*0180*/  IMAD.HI.U32 R5, R5, R9, R4 ;  /* 0x0000000905057227 */ /* 0x000fc800078e0004 */
[----:B------:R-:W-:Y:S02]  /*0190*/  IMAD.MOV.U32 R9, RZ, RZ, R8 ;  /* 0x000000ffff097224 */ /* 0x000fe400078e0008 */
[----:B------:R-:W-:Y:S01]  /*01a0*/  IMAD.IADD R8, R7, 0x1, -R10 ;  /* 0x0000000107087824 */ /* 0x000fe200078e0a0a */
[----:B------:R-:W-:Y:S01]  /*01b0*/  I2FP.F32.S32 R10, R10 ;  /* 0x0000000a000a7245 */ /* 0x000fe20000201400 */
[----:B------:R-:W-:-:S04]  /*01c0*/  IMAD.HI.U32 R4, R5, R9, RZ ;  /* 0x0000000905047227 */ /* 0x000fc800078e00ff */
[----:B------:R-:W-:Y:S01]  /*01d0*/  FADD R8, R8, -1 ;  /* 0xbf80000008087421 */ /* 0x000fe20000000000 */
[----:B------:R-:W-:Y:S02]  /*01e0*/  IMAD.MOV R2, RZ, RZ, -R4 ;  /* 0x000000ffff027224 */ /* 0x000fe400078e0a04 */
[----:B------:R-:W-:-:S04]  /*01f0*/  IMAD.HI.U32 R5, R5, R12, RZ ;  /* 0x0000000c05057227 */ /* 0x000fc800078e00ff */
[----:B------:R-:W-:Y:S01]  /*0200*/  FFMA R11, R8, -R11, 0.14084610342979431152 ;  /* 0x3e1039f6080b7423 */ /* 0x000fe2000000080b */
[----:B------:R-:W-:-:S03]  /*0210*/  IMAD R9, R0, R2, R9 ;  /* 0x0000000200097224 */ /* 0x000fc600078e0209 */
[----:B------:R-:W-:Y:S01]  /*0220*/  FFMA R11, R8, R11, -0.12148627638816833496 ;  /* 0xbdf8cdcc080b7423 */ /* 0x000fe2000000000b */
[----:B------:R-:W-:Y:S01]  /*0230*/  IMAD.MOV R5, RZ, RZ, -R5 ;  /* 0x000000ffff057224 */ /* 0x000fe200078e0a05 */
[----:B------:R-:W0:Y:S01]  /*0240*/  S2R R2, SR_TID.X ;  /* 0x0000000000027919 */ /* 0x000e220000002100 */
[C---:B------:R-:W-:Y:S02]  /*0250*/  ISETP.GT.U32.AND P2, PT, R0.reuse, R9, PT ;  /* 0x000000090000720c */ /* 0x040fe40003f44070 */
[----:B------:R-:W-:Y:S02]  /*0260*/  IMAD R5, R0, R5, R12 ;  /* 0x0000000500057224 */ /* 0x000fe400078e020c */
[----:B------:R-:W-:Y:S01]  /*0270*/  FFMA R11, R8, R11, 0.13980610668659210205 ;  /* 0x3e0f2955080b7423 */ /* 0x000fe2000000000b */
[----:B------:R-:W-:Y:S02]  /*0280*/  LOP3.LUT R12, R25, R6, RZ, 0x3c, !PT ;  /* 0x00000006190c7212 */ /* 0x000fe400078e3cff */
[----:B------:R-:W-:Y:S01]  /*0290*/  ISETP.GT.U32.AND P0, PT, R0, R5, PT ;  /* 0x000000050000720c */ /* 0x000fe20003f04070 */
[----:B------:R-:W-:-:S04]  /*02a0*/  FFMA R11, R8, R11, -0.16684235632419586182 ;  /* 0xbe2ad8b9080b7423 */ /* 0x000fc8000000000b */
[----:B------:R-:W-:Y:S01]  /*02b0*/  FFMA R11, R8, R11, 0.20012299716472625732 ;  /* 0x3e4ced0b080b7423 */ /* 0x000fe2000000000b */
[----:B------:R-:W-:-:S03]  /*02c0*/  @!P2 IMAD.IADD R9, R9, 0x1, -R0 ;  /* 0x000000010909a824 */ /* 0x000fc600078e0a00 */
[----:B------:R-:W-:Y:S01]  /*02d0*/  FFMA R11, R8, R11, -0.24999669194221496582 ;  /* 0xbe7fff22080b7423 */ /* 0x000fe2000000000b */
[----:B------:R-:W-:Y:S01]  /*02e0*/  @!P2 VIADD R4, R4, 0x1 ;  /* 0x000000010404a836 */ /* 0x000fe20000000000 */
[----:B------:R-:W-:Y:S02]  /*02f0*/  ISETP.GE.AND P2, PT, R3, RZ, PT ;  /* 0x000000ff0300720c */ /* 0x000fe40003f46270 */
[-C--:B------:R-:W-:Y:S01]  /*0300*/  ISETP.GE.U32.AND P3, PT, R9, R0.reuse, PT ;  /* 0x000000000900720c */ /* 0x080fe20003f66070 */
[C---:B------:R-:W-:Y:S01]  /*0310*/  FFMA R11, R8.reuse, R11, 0.33333182334899902344 ;  /* 0x3eaaaa78080b7423 */ /* 0x040fe2000000000b */
[----:B------:R-:W-:Y:S02]  /*0320*/  @!P0 IADD3 R5, PT, PT, R5, -R0, RZ ;  /* 0x8000000005058210 */ /* 0x000fe40007ffe0ff */
[----:B------:R-:W-:Y:S01]  /*0330*/  FSEL R9, RZ, -23, P1 ;  /* 0xc1b80000ff097808 */ /* 0x000fe20000800000 */
[----:B------:R-:W-:Y:S01]  /*0340*/  FFMA R11, R8, R11, -0.5 ;  /* 0xbf000000080b7423 */ /* 0x000fe2000000000b */
[----:B------:R-:W-:-:S02]  /*0350*/  ISETP.GT.U32.AND P0, PT, R0, R5, PT ;  /* 0x000000050000720c */ /* 0x000fc40003f04070 */
[----:B------:R-:W-:Y:S01]  /*0360*/  ISETP.GE.AND P1, PT, R12, RZ, PT ;  /* 0x000000ff0c00720c */ /* 0x000fe20003f26270 */
[----:B------:R-:W-:Y:S01]  /*0370*/  FMUL R11, R8, R11 ;  /* 0x0000000b080b7220 */ /* 0x000fe20000400000 */
[----:B------:R-:W-:Y:S01]  /*0380*/  FFMA R10, R10, 1.1920928955078125e-07, R9 ;  /* 0x340000000a0a7823 */ /* 0x000fe20000000009 */
[----:B------:R-:W-:Y:S01]  /*0390*/  LOP3.LUT R9, RZ, R6, RZ, 0x33, !PT ;  /* 0x00000006ff097212 */ /* 0x000fe200078e33ff */
[----:B------:R-:W-:Y:S02]  /*03a0*/  IMAD.MOV.U32 R12, RZ, RZ, 0x3e9a209b ;  /* 0x3e9a209bff0c7424 */ /* 0x000fe400078e00ff */
[----:B------:R-:W-:Y:S01]  /*03b0*/  FFMA R11, R8, R11, R8 ;  /* 0x0000000b080b7223 */ /* 0x000fe20000000008 */
[----:B------:R-:W-:Y:S01]  /*03c0*/  @P3 VIADD R4, R4, 0x1 ;  /* 0x0000000104043836 */ /* 0x000fe20000000000 */
[----:B------:R-:W-:Y:S01]  /*03d0*/  ISETP.GT.U32.AND P3, PT, R7, 0x7f7fffff, PT ;  /* 0x7f7fffff0700780c */ /* 0x000fe20003f64070 */
[----:B------:R-:W-:Y:S02]  /*03e0*/  IMAD.MOV.U32 R8, RZ, RZ, 0x7f800000 ;  /* 0x7f800000ff087424 */ /* 0x000fe400078e00ff */
[----:B------:R-:W-:-:S02]  /*03f0*/  @!P0 IMAD.IADD R5, R5, 0x1, -R0 ;  /* 0x0000000105058824 */ /* 0x000fc400078e0a00 */
[----:B------:R-:W-:Y:S01]  /*0400*/  FFMA R0, R10, 0.69314718246459960938, R11 ;  /* 0x3f3172180a007823 */ /* 0x000fe2000000000b */
[----:B------:R-:W-:Y:S01]  /*0410*/  @!P1 IMAD.MOV R4, RZ, RZ, -R4 ;  /* 0x000000ffff049224 */ /* 0x000fe200078e0a04 */
[----:B------:R-:W-:Y:S01]  /*0420*/  ISETP.NE.AND P0, PT, R6, RZ, PT ;  /* 0x000000ff0600720c */ /* 0x000fe20003f05270 */
[----:B------:R-:W-:-:S03]  /*0430*/  IMAD.MOV.U32 R24, RZ, RZ, R5 ;  /* 0x000000ffff187224 */ /* 0x000fc600078e0005 */
[----:B------:R-:W-:Y:S01]  /*0440*/  SEL R3, R9, R4, !P0 ;  /* 0x0000000409037207 */ /* 0x000fe20004000000 */
[----:B------:R-:W-:Y:S01]  /*0450*/  FFMA R4, R13, -R12, 1 ;  /* 0x3f8000000d047423 */ /* 0x000fe2000000080c */
[----:B------:R-:W-:Y:S01]  /*0460*/  @P3 FFMA R0, R7, R8, +INF ;  /* 0x7f80000007003423 */ /* 0x000fe20000000008 */
[----:B------:R-:W-:Y:S01]  /*0470*/  @!P2 IMAD.MOV R24, RZ, RZ, -R24 ;  /* 0x000000ffff18a224 */ /* 0x000fe200078e0a18 */
[----:B------:R-:W-:Y:S01]  /*0480*/  IADD3 R8, PT, PT, -R3, RZ, RZ ;  /* 0x000000ff03087210 */ /* 0x000fe20007ffe1ff */
[----:B------:R-:W-:Y:S01]  /*0490*/  FFMA R11, R4, R13, 3.3219280242919921875 ;  /* 0x40549a78040b7423 */ /* 0x000fe2000000000d */
[----:B------:R-:W-:Y:S01]  /*04a0*/  FMUL R0, R0, 0.43429449200630187988 ;  /* 0x3ede5bd900007820 */ /* 0x000fe20000400000 */
[----:B------:R-:W-:Y:S02]  /*04b0*/  FSETP.NEU.AND P2, PT, R7, RZ, PT ;  /* 0x000000ff0700720b */ /* 0x000fe40003f4d000 */
[----:B------:R-:W-:Y:S01]  /*04c0*/  IMAD R5, R6, R8, R25 ;  /* 0x0000000806057224 */ /* 0x000fe200078e0219 */
[----:B------:R-:W1:Y:S01]  /*04d0*/  FCHK P1, R0, 0.30103000998497009277 ;  /* 0x3e9a209b00007902 */ /* 0x000e620000020000 */
[----:B------:R-:W-:Y:S01]  /*04e0*/  FFMA R8, R0, R11, RZ ;  /* 0x0000000b00087223 */ /* 0x000fe200000000ff */
[--C-:B0-----:R-:W-:Y:S01]  /*04f0*/  IMAD R25, R25, UR4, R2.reuse ;  /* 0x0000000419197c24 */ /* 0x101fe2000f8e0202 */
[----:B------:R-:W-:Y:S01]  /*0500*/  SEL R24, R9, R24, !P0 ;  /* 0x0000001809187207 */ /* 0x000fe20004000000 */
[----:B------:R-:W-:-:S02]  /*0510*/  IMAD R4, R5, 0x20, R2 ;  /* 0x0000002005047824 */ /* 0x000fc400078e0202 */
[----:B------:R-:W-:Y:S02]  /*0520*/  FFMA R10, R8, -0.30103000998497009277, R0 ;  /* 0xbe9a209b080a7823 */ /* 0x000fe40000000000 */
[----:B------:R-:W-:Y:S02]  /*0530*/  IMAD R28, R3, R6, R4 ;  /* 0x00000006031c7224 */ /* 0x000fe400078e0204 */
[----:B------:R-:W-:Y:S01]  /*0540*/  FFMA R8, R11, R10, R8 ;  /* 0x0000000a0b087223 */ /* 0x000fe20000000008 */
[----:B---3--:R-:W-:Y:S02]  /*0550*/  IMAD R27, R3, UR5, R4 ;  /* 0x00000005031b7c24 */ /* 0x008fe4000f8e0204 */
[----:B------:R-:W-:Y:S01]  /*0560*/  IMAD.SHL.U32 R28, R28, 0x20, RZ ;  /* 0x000000201c1c7824 */ /* 0x000fe200078e00ff */
[----:B-1----:R-:W-:Y:S06]  /*0570*/  @!P1 BRA `(.L_x_0) ;  /* 0x00000000000c9947 */ /* 0x002fec0003800000 */
[----:B------:R-:W-:-:S07]  /*0580*/  MOV R6, 0x5a0 ;  /* 0x000005a000067802 */ /* 0x000fce0000000f00 */
[----:B------:R-:W-:Y:S05]  /*0590*/  CALL.REL.NOINC `($__internal_0_$__cuda_sm3x_div_rn_noftz_f32_slowpath) ;  /* 0x0000000400787944 */ /* 0x000fea0003c00000 */
[----:B------:R-:W-:-:S07]  /*05a0*/  IMAD.MOV.U32 R8, RZ, RZ, R0 ;  /* 0x000000ffff087224 */ /* 0x000fce00078e0000 */
.L_x_0:
[----:B------:R-:W-:Y:S02]  /*05b0*/  FSEL R8, R8, -INF , P2 ;  /* 0xff80000008087808 */ /* 0x000fe40001000000 */
[----:B------:R-:W-:Y:S02]  /*05c0*/  MOV R0, 0x600 ;  /* 0x0000060000007802 */ /* 0x000fe40000000f00 */
[----:B------:R-:W0:Y:S08]  /*05d0*/  F2I.U32.CEIL.NTZ R29, R8 ;  /* 0x00000008001d7305 */ /* 0x000e30000020b000 */
[----:B0-----:R0:W1:Y:S02]  /*05e0*/  I2F.F64.U32 R6, R29 ;  /* 0x0000001d00067312 */ /* 0x0010640000201800 */
[----:B01----:R-:W-:Y:S05]  /*05f0*/  CALL.REL.NOINC `($_Z32sumBlock_with_shfl_and_par_reducPfS_S_S_iii$__internal_accurate_pow) ;  /* 0x0000000800b87944 */ /* 0x003fea0003c00000 */
[----:B------:R-:W-:Y:S01]  /*0600*/  ISETP.NE.AND P1, PT, R5, R24, PT ;  /* 0x000000180500720c */ /* 0x000fe20003f25270 */
[----:B------:R-:W0:Y:S01]  /*0610*/  LDCU.64 UR6, c[0x0][0x358] ;  /* 0x00006b00ff0677ac */ /* 0x000e220008000a00 */
[----:B------:R-:W1:Y:S08]  /*0620*/  LDC.64 R6, c[0x0][0x390] ;  /* 0x0000e400ff067b82 */ /* 0x000e700000000a00 */
[----:B------:R-:W2:Y:S08]  /*0630*/  LDC R0, c[0x0][0x3a0] ;  /* 0x0000e800ff007b82 */ /* 0x000eb00000000800 */
[----:B------:R-:W3:Y:S02]  /*0640*/  @P1 LDC.64 R10, c[0x0][0x380] ;  /* 0x0000e000ff0a1b82 */ /* 0x000ee40000000a00 */
[----:B---3--:R-:W-:-:S06]  /*0650*/  @P1 IMAD.WIDE R10, R27, 0x4, R10 ;  /* 0x000000041b0a1825 */ /* 0x008fcc00078e020a */
[----:B0-----:R-:W3:Y:S01]  /*0660*/  @P1 LDG.E R11, desc[UR6][R10.64] ;  /* 0x000000060a0b1981 */ /* 0x001ee2000c1e1900 */
[----:B-1----:R-:W-:Y:S01]  /*0670*/  IMAD.WIDE R8, R25, 0x4, R6 ;  /* 0x0000000419087825 */ /* 0x002fe200078e0206 */
[----:B------:R-:W-:Y:S02]  /*0680*/  ISETP.NE.AND P0, PT, R29, RZ, PT ;  /* 0x000000ff1d00720c */ /* 0x000fe40003f05270 */
[----:B------:R-:W-:Y:S01]  /*0690*/  ISETP.GE.U32.AND P2, PT, R26, 0x2, PT ;  /* 0x000000021a00780c */ /* 0x000fe20003f46070 */
[----:B--2---:R-:W-:Y:S01]  /*06a0*/  IMAD R14, R3, R0, R0 ;  /* 0x00000000030e7224 */ /* 0x004fe200078e0200 */
[----:B------:R-:W-:Y:S02]  /*06b0*/  FSEL R12, R12, RZ, P0 ;  /* 0x000000ff0c0c7208 */ /* 0x000fe40000000000 */
[----:B------:R-:W-:-:S04]  /*06c0*/  FSEL R13, R13, 1.875, P0 ;  /* 0x3ff000000d0d7808 */ /* 0x000fc80000000000 */
[----:B------:R0:W1:Y:S01]  /*06d0*/  F2I.F64.TRUNC R5, R12 ;  /* 0x0000000c00057311 */ /* 0x000062000030d100 */
[----:B---3--:R0:W-:Y:S01]  /*06e0*/  @P1 STG.E desc[UR6][R8.64], R11 ;  /* 0x0000000b08001986 */ /* 0x0081e2000c101906 */
[----:B-1----:R-:W-:Y:S05]  /*06f0*/  @P1 BRA `(.L_x_1) ;  /* 0x0000000000341947 */ /* 0x002fea0003800000 */
[----:B------:R-:W1:Y:S01]  /*0700*/  LDCU UR5, c[0x0][0x3a4] ;  /* 0x00007480ff0577ac */ /* 0x000e620008000800 */
[----:B------:R-:W-:Y:S01]  /*0710*/  BSSY.RECONVERGENT B0, `(.L_x_1) ;  /* 0x000000b000007945 */ /* 0x000fe20003800200 */
[----:B-1----:R-:W-:-:S04]  /*0720*/  USHF.R.S32.HI UR4, URZ, 0x1f, UR5 ;  /* 0x0000001fff047899 */ /* 0x002fc80008011405 */
[----:B------:R-:W-:-:S04]  /*0730*/  ULEA.HI UR4, UR4, UR5, URZ, 0x5 ;  /* 0x0000000504047291 */ /* 0x000fc8000f8f28ff */
[----:B------:R-:W-:-:S04]  /*0740*/  ULOP3.LUT UR4, UR4, 0xffffffe0, URZ, 0xc0, !UPT ;  /* 0xffffffe004047892 */ /* 0x000fc8000f8ec0ff */
[----:B------:R-:W-:-:S06]  /*0750*/  UIADD3 UR4, UPT, UPT, -UR4, UR5, URZ ;  /* 0x0000000504047290 */ /* 0x000fcc000fffe1ff */
[----:B------:R-:W-:-:S13]  /*0760*/  ISETP.GE.AND P0, PT, R2, UR4, PT ;  /* 0x0000000402007c0c */ /* 0x000fda000bf06270 */
[----:B------:R-:W-:Y:S05]  /*0770*/  @P0 BRA `(.L_x_2) ;  /* 0x0000000000100947 */ /* 0x000fea0003800000 */
[----:B------:R-:W1:Y:S02]  /*0780*/  LDC.64 R2, c[0x0][0x380] ;  /* 0x0000e000ff027b82 */ /* 0x000e640000000a00 */
[----:B-1----:R-:W-:-:S06]  /*0790*/  IMAD.WIDE R2, R27, 0x4, R2 ;  /* 0x000000041b027825 */ /* 0x002fcc00078e0202 */
[----:B------:R-:W2:Y:S04]  /*07a0*/  LDG.E R3, desc[UR6][R2.64] ;  /* 0x0000000602037981 */ /* 0x000ea8000c1e1900 */
[----:B--2---:R1:W-:Y:S02]  /*07b0*/  STG.E desc[UR6][R8.64], R3 ;  /* 0x0000000308007986 */ /* 0x0043e4000c101906 */
.L_x_2:
[----:B------:R-:W-:Y:S05]  /*07c0*/  BSYNC.RECONVERGENT B0 ;  /* 0x0000000000007941 */ /* 0x000fea0003800200 */
.L_x_1:
[----:B------:R-:W-:Y:S06]  /*07d0*/  BAR.SYNC.DEFER_BLOCKING 0x0 ;  /* 0x0000000000007b1d */ /* 0x000fec0000010000 */
[----:B------:R-:W-:Y:S05]  /*07e0*/  @!P2 BRA `(.L_x_3) ;  /* 0x000000000024a947 */ /* 0x000fea0003800000 */
.L_x_4:
[----:B-12---:R-:W2:Y:S01]  /*07f0*/  LDG.E R3, desc[UR6][R8.64] ;  /* 0x0000000608037981 */ /* 0x006ea2000c1e1900 */
[----:B------:R-:W-:Y:S02]  /*0800*/  SHF.R.U32.HI R2, RZ, 0x1, R26 ;  /* 0x00000001ff027819 */ /* 0x000fe4000001161a */
[----:B------:R-:W-:-:S03]  /*0810*/  ISETP.GT.U32.AND P0, PT, R26, 0x3, PT ;  /* 0x000000031a00780c */ /* 0x000fc60003f04070 */
[----:B------:R-:W-:Y:S01]  /*0820*/  IMAD.MOV.U32 R26, RZ, RZ, R2 ;  /* 0x000000ffff1a7224 */ /* 0x000fe200078e0002 */
[----:B--2---:R-:W0:Y:S02]  /*0830*/  SHFL.DOWN PT, R10, R3, R2, 0x1f ;  /* 0x08001f02030a7589 */ /* 0x004e2400000e0000 */
[----:B0-----:R-:W-:-:S05]  /*0840*/  FADD R11, R3, R10 ;  /* 0x0000000a030b7221 */ /* 0x001fca0000000000 */
[----:B------:R2:W-:Y:S01]  /*0850*/  STG.E desc[UR6][R8.64], R11 ;  /* 0x0000000b08007986 */ /* 0x0005e2000c101906 */
[----:B------:R-:W-:Y:S06]  /*0860*/  BAR.SYNC.DEFER_BLOCKING 0x0 ;  /* 0x0000000000007b1d */ /* 0x000fec0000010000 */
[----:B------:R-:W-:Y:S05]  /*0870*/  @P0 BRA `(.L_x_4) ;  /* 0xfffffffc00dc0947 */ /* 0x000fea000383ffff */
.L_x_3:
[----:B------:R-:W-:Y:S01]  /*0880*/  BAR.SYNC.DEFER_BLOCKING 0x0 ;  /* 0x0000000000007b1d */ /* 0x000fe20000010000 */
[----:B-1----:R-:W-:-:S04]  /*0890*/  SHF.L.U32 R3, R14, 0x5, RZ ;  /* 0x000000050e037819 */ /* 0x002fc800000006ff */
[----:B------:R-:W-:-:S03]  /*08a0*/  ISETP.GE.AND P1, PT, R28, R3, PT ;  /* 0x000000031c00720c */ /* 0x000fc60003f26270 */
[----:B------:R-:W1:Y:S10]  /*08b0*/  LDC.64 R2, c[0x0][0x388] ;  /* 0x0000e200ff027b82 */ /* 0x000e740000000a00 */
[----:B------:R-:W-:Y:S01]  /*08c0*/  @!P1 IMAD.WIDE R28, R28, 0x4, R6 ;  /* 0x000000041c1c9825 */ /* 0x000fe200078e0206 */
[----:B------:R-:W-:Y:S06]  /*08d0*/  @!P1 BAR.SYNC.DEFER_BLOCKING 0x0 ;  /* 0x0000000000009b1d */ /* 0x000fec0000010000 */
[----:B------:R-:W3:Y:S01]  /*08e0*/  @!P1 LDG.E R29, desc[UR6][R28.64] ;  /* 0x000000061c1d9981 */ /* 0x000ee2000c1e1900 */
[----:B------:R-:W-:-:S02]  /*08f0*/  LEA.HI R6, R5, R5, RZ, 0x1 ;  /* 0x0000000505067211 */ /* 0x000fc400078f08ff */
[----:B------:R-:W-:Y:S02]  /*0900*/  ISETP.GE.AND P0, PT, R5, 0x2, PT ;  /* 0x000000020500780c */ /* 0x000fe40003f06270 */
[----:B------:R-:W-:-:S04]  /*0910*/  SHF.R.S32.HI R7, RZ, 0x1, R6 ;  /* 0x00000001ff077819 */ /* 0x000fc80000011406 */
[----:B------:R-:W-:Y:S01]  /*0920*/  ISETP.GE.OR P0, PT, R4, R7, !P0 ;  /* 0x000000070400720c */ /* 0x000fe20004706670 */
[----:B-1----:R-:W-:-:S05]  /*0930*/  IMAD.WIDE R6, R25, 0x4, R2 ;  /* 0x0000000419067825 */ /* 0x002fca00078e0202 */
[----:B---3--:R1:W-:Y:S01]  /*0940*/  @!P1 STG.E desc[UR6][R6.64], R29 ;  /* 0x0000001d06009986 */ /* 0x0083e2000c101906 */
[----:B------:R-:W-:Y:S06]  /*0950*/  BAR.SYNC.DEFER_BLOCKING 0x0 ;  /* 0x0000000000007b1d */ /* 0x000fec0000010000 */
[----:B------:R-:W-:Y:S05]  /*0960*/  @P0 BRA `(.L_x_5) ;  /* 0x0000000000300947 */ /* 0x000fea0003800000 */
.L_x_6:
[----:B0-2---:R-:W-:Y:S01]  /*0970*/  SHF.R.U32.HI R11, RZ, 0x1, R5 ;  /* 0x00000001ff0b7819 */ /* 0x005fe20000011605 */
[----:B---3--:R-:W2:Y:S03]  /*0980*/  LDG.E R13, desc[UR6][R6.64] ;  /* 0x00000006060d7981 */ /* 0x008ea6000c1e1900 */
[----:B------:R-:W-:-:S05]  /*0990*/  LEA R8, P0, R11, R6, 0x2 ;  /* 0x000000060b087211 */ /* 0x000fca00078010ff */
[----:B------:R-:W-:-:S05]  /*09a0*/  IMAD.X R9, RZ, RZ, R7, P0 ;  /* 0x000000ffff097224 */ /* 0x000fca00000e0607 */
[----:B------:R-:W2:Y:S01]  /*09b0*/  LDG.E R8, desc[UR6][R8.64] ;  /* 0x0000000608087981 */ /* 0x000ea2000c1e1900 */
[----:B------:R-:W-:Y:S01]  /*09c0*/  ISETP.GT.U32.AND P0, PT, R5, 0x3, PT ;  /* 0x000000030500780c */ /* 0x000fe20003f04070 */
[----:B------:R-:W-:Y:S05]  /*09d0*/  WARPSYNC.ALL ;  /* 0x0000000000007948 */ /* 0x000fea0003800000 */
[----:B------:R-:W-:Y:S02]  /*09e0*/  IMAD.MOV.U32 R5, RZ, RZ, R11 ;  /* 0x000000ffff057224 */ /* 0x000fe400078e000b */
[----:B--2---:R-:W-:-:S05]  /*09f0*/  FADD R13, R8, R13 ;  /* 0x0000000d080d7221 */ /* 0x004fca0000000000 */
[----:B------:R3:W-:Y:S01]  /*0a00*/  STG.E desc[UR6][R6.64], R13 ;  /* 0x0000000d06007986 */ /* 0x0007e2000c101906 */
[----:B------:R-:W-:Y:S06]  /*0a10*/  BAR.SYNC.DEFER_BLOCKING 0x0 ;  /* 0x0000000000007b1d */ /* 0x000fec0000010000 */
[----:B------:R-:W-:Y:S05]  /*0a20*/  @P0 BRA `(.L_x_6) ;  /* 0xfffffffc00d00947 */ /* 0x000fea000383ffff */
.L_x_5:
[----:B------:R-:W-:Y:S05]  /*0a30*/  WARPSYNC.ALL ;  /* 0x0000000000007948 */ /* 0x000fea0003800000 */
[----:B------:R-:W4:Y:S01]  /*0a40*/  LDCU UR4, c[0x0][0x3a8] ;  /* 0x00007500ff0477ac */ /* 0x000f220008000800 */
[----:B------:R-:W-:Y:S01]  /*0a50*/  BAR.SYNC.DEFER_BLOCKING 0x0 ;  /* 0x0000000000007b1d */ /* 0x000fe20000010000 */
[----:B----4-:R-:W-:-:S13]  /*0a60*/  ISETP.GE.AND P0, PT, R25, UR4, PT ;  /* 0x0000000419007c0c */ /* 0x010fda000bf06270 */
[----:B------:R-:W-:Y:S05]  /*0a70*/  @P0 BRA `(.L_x_7) ;  /* 0x0000000000280947 */ /* 0x000fea0003800000 */
[----:B------:R-:W-:Y:S05]  /*0a80*/  WARPSYNC.ALL ;  /* 0x0000000000007948 */ /* 0x000fea0003800000 */
[----:B------:R-:W-:Y:S01]  /*0a90*/  BAR.SYNC.DEFER_BLOCKING 0x0 ;  /* 0x0000000000007b1d */ /* 0x000fe20000010000 */
[----:B------:R-:W-:-:S04]  /*0aa0*/  IMAD R0, R25, R0, RZ ;  /* 0x0000000019007224 */ /* 0x000fc800078e02ff */
[----:B------:R-:W-:-:S04]  /*0ab0*/  IMAD.SHL.U32 R5, R0, 0x20, RZ ;  /* 0x0000002000057824 */ /* 0x000fc800078e00ff */
[----:B------:R-:W-:Y:S02]  /*0ac0*/  IMAD.WIDE R2, R5, 0x4, R2 ;  /* 0x0000000405027825 */ /* 0x000fe400078e0202 */
[----:B------:R-:W4:Y:S04]  /*0ad0*/  LDC.64 R4, c[0x0][0x398] ;  /* 0x0000e600ff047b82 */ /* 0x000f280000000a00 */
[----:B------:R-:W5:Y:S01]  /*0ae0*/  LDG.E R3, desc[UR6][R2.64] ;  /* 0x0000000602037981 */ /* 0x000f62000c1e1900 */
[----:B----4-:R-:W-:-:S05]  /*0af0*/  IMAD.WIDE R4, R25, 0x4, R4 ;  /* 0x0000000419047825 */ /* 0x010fca00078e0204 */
[----:B-----5:R4:W-:Y:S01]  /*0b00*/  STG.E desc[UR6][R4.64], R3 ;  /* 0x0000000304007986 */ /* 0x0209e2000c101906 */
[----:B------:R-:W-:Y:S05]  /*0b10*/  BRA `(.L_x_8) ;  /* 0x00000000000c7947 */ /* 0x000fea0003800000 */
.L_x_7:
[----:B------:R-:W4:Y:S02]  /*0b20*/  LDC.64 R2, c[0x0][0x398] ;  /* 0x0000e600ff027b82 */ /* 0x000f240000000a00 */
[----:B----4-:R-:W-:-:S05]  /*0b30*/  IMAD.WIDE R2, R25, 0x4, R2 ;  /* 0x0000000419027825 */ /* 0x010fca00078e0202 */
[----:B------:R4:W-:Y:S02]  /*0b40*/  STG.E desc[UR6][R2.64], RZ ;  /* 0x000000ff02007986 */ /* 0x0009e4000c101906 */
.L_x_8:
[----:B------:R-:W-:Y:S05]  /*0b50*/  WARPSYNC.ALL ;  /* 0x0000000000007948 */ /* 0x000fea0003800000 */
[----:B------:R-:W-:Y:S06]  /*0b60*/  BAR.SYNC.DEFER_BLOCKING 0x0 ;  /* 0x0000000000007b1d */ /* 0x000fec0000010000 */
[----:B------:R-:W-:Y:S05]  /*0b70*/  EXIT ;  /* 0x000000000000794d */ /* 0x000fea0003800000 */
        .weak           $__internal_0_$__cuda_sm3x_div_rn_noftz_f32_slowpath
        .type           $__internal_0_$__cuda_sm3x_div_rn_noftz_f32_slowpath,@function
        .size           $__internal_0_$__cuda_sm3x_div_rn_noftz_f32_slowpath,($_Z32sumBlock_with_shfl_and_par_reducPfS_S_S_iii$__internal_accurate_pow - $__internal_0_$__cuda_sm3x_div_rn_noftz_f32_slowpath)
$__internal_0_$__cuda_sm3x_div_rn_noftz_f32_slowpath:
[--C-:B------:R-:W-:Y:S01]  /*0b80*/  SHF.R.U32.HI R7, RZ, 0x17, R0.reuse ;  /* 0x00000017ff077819 */ /* 0x100fe20000011600 */
[----:B------:R-:W-:-:S03]  /*0b90*/  IMAD.MOV.U32 R8, RZ, RZ, R0 ;  /* 0x000000ffff087224 */ /* 0x000fc600078e0000 */
[----:B------:R-:W-:-:S04]  /*0ba0*/  LOP3.LUT R7, R7, 0xff, RZ, 0xc0, !PT ;  /* 0x000000ff07077812 */ /* 0x000fc800078ec0ff */
[----:B------:R-:W-:-:S04]  /*0bb0*/  IADD3 R10, PT, PT, R7, -0x1, RZ ;  /* 0xffffffff070a7810 */ /* 0x000fc80007ffe0ff */
[----:B------:R-:W-:-:S13]  /*0bc0*/  ISETP.GT.U32.OR P0, PT, R10, 0xfd, !PT ;  /* 0x000000fd0a00780c */ /* 0x000fda0007f04470 */
[----:B------:R-:W-:Y:S01]  /*0bd0*/  @!P0 IMAD.MOV.U32 R9, RZ, RZ, RZ ;  /* 0x000000ffff098224 */ /* 0x000fe200078e00ff */
[----:B------:R-:W-:Y:S06]  /*0be0*/  @!P0 BRA `(.L_x_9) ;  /* 0x00000000003c8947 */ /* 0x000fec0003800000 */
[----:B------:R-:W-:-:S13]  /*0bf0*/  FSETP.GTU.FTZ.AND P0, PT, |R0|, +INF , PT ;  /* 0x7f8000000000780b */ /* 0x000fda0003f1c200 */
[----:B------:R-:W-:Y:S05]  /*0c00*/  @P0 BRA `(.L_x_10) ;  /* 0x0000000400280947 */ /* 0x000fea0003800000 */
[----:B------:R-:W-:-:S05]  /*0c10*/  IMAD.MOV.U32 R9, RZ, RZ, 0x3e9a209b ;  /* 0x3e9a209bff097424 */ /* 0x000fca00078e00ff */
[----:B------:R-:W-:-:S13]  /*0c20*/  LOP3.LUT P0, RZ, R9, 0x7fffffff, R8, 0xc8, !PT ;  /* 0x7fffffff09ff7812 */ /* 0x000fda000780c808 */
[----:B------:R-:W-:Y:S05]  /*0c30*/  @!P0 BRA `(.L_x_11) ;  /* 0x0000000400148947 */ /* 0x000fea0003800000 */
[----:B------:R-:W-:-:S13]  /*0c40*/  LOP3.LUT P0, RZ, R8, 0x7fffffff, RZ, 0xc0, !PT ;  /* 0x7fffffff08ff7812 */ /* 0x000fda000780c0ff */
[----:B------:R-:W-:Y:S05]  /*0c50*/  @!P0 BRA `(.L_x_12) ;  /* 0x0000000400048947 */ /* 0x000fea0003800000 */
[----:B------:R-:W-:Y:S02]  /*0c60*/  FSETP.NEU.FTZ.AND P0, PT, |R0|, +INF , PT ;  /* 0x7f8000000000780b */ /* 0x000fe40003f1d200 */
[----:B------:R-:W-:-:S04]  /*0c70*/  LOP3.LUT P1, RZ, R9, 0x7fffffff, RZ, 0xc0, !PT ;  /* 0x7fffffff09ff7812 */ /* 0x000fc8000782c0ff */
[----:B------:R-:W-:-:S13]  /*0c80*/  PLOP3.LUT P0, PT, P0, P1, PT, 0x2f, 0xf2 ;  /* 0x0000000000f2781c */ /* 0x000fda0000702577 */
[----:B------:R-:W-:Y:S05]  /*0c90*/  @P0 BRA `(.L_x_13) ;  /* 0x0000000000e80947 */ /* 0x000fea0003800000 */
[----:B------:R-:W-:-:S13]  /*0ca0*/  ISETP.GE.AND P0, PT, R10, RZ, PT ;  /* 0x000000ff0a00720c */ /* 0x000fda0003f06270 */
[----:B------:R-:W-:Y:S01]  /*0cb0*/  @P0 MOV R9, RZ ;  /* 0x000000ff00090202 */ /* 0x000fe20000000f00 */
[----:B------:R-:W-:Y:S01]  /*0cc0*/  @!P0 FFMA R8, R0, 1.84467440737095516160e+19, RZ ;  /* 0x5f80000000088823 */ /* 0x000fe200000000ff */
[----:B------:R-:W-:-:S07]  /*0cd0*/  @!P0 IMAD.MOV.U32 R9, RZ, RZ, -0x40 ;  /* 0xffffffc0ff098424 */ /* 0x000fce00078e00ff */
.L_x_9:
[----:B------:R-:W-:Y:S01]  /*0ce0*/  UMOV UR4, 0x3e9a209b ;  /* 0x3e9a209b00047882 */ /* 0x000fe20000000000 */
[----:B------:R-:W-:Y:S01]  /*0cf0*/  VIADD R7, R7, 0xffffff81 ;  /* 0xffffff8107077836 */ /* 0x000fe20000000000 */
[----:B------:R-:W-:-:S03]  /*0d00*/  UIADD3 UR4, UPT, UPT, UR4, 0x1000000, URZ ;  /* 0x0100000004047890 */ /* 0x000fc6000fffe0ff */
[----:B------:R-:W-:Y:S01]  /*0d10*/  IMAD R0, R7, -0x800000, R8 ;  /* 0xff80000007007824 */ /* 0x000fe200078e0208 */
[----:B------:R-:W-:Y:S02]  /*0d20*/  IADD3 R9, PT, PT, R9, 0x2, R7 ;  /* 0x0000000209097810 */ /* 0x000fe40007ffe007 */
[----:B------:R-:W-:-:S03]  /*0d30*/  FADD.FTZ R11, -RZ, -UR4 ;  /* 0x80000004ff0b7e21 */ /* 0x000fc60008010100 */
[----:B------:R-:W0:Y:S02]  /*0d40*/  MUFU.RCP R10, UR4 ;  /* 0x00000004000a7d08 */ /* 0x000e240008001000 */
[----:B0-----:R-:W-:-:S04]  /*0d50*/  FFMA R13, R10, R11, 1 ;  /* 0x3f8000000a0d7423 */ /* 0x001fc8000000000b */
[----:B------:R-:W-:-:S04]  /*0d60*/  FFMA R13, R10, R13, R10 ;  /* 0x0000000d0a0d7223 */ /* 0x000fc8000000000a */
[----:B------:R-:W-:-:S04]  /*0d70*/  FFMA R8, R0, R13, RZ ;  /* 0x0000000d00087223 */ /* 0x000fc800000000ff */
[----:B------:R-:W-:-:S04]  /*0d80*/  FFMA R10, R11, R8, R0 ;  /* 0x000000080b0a7223 */ /* 0x000fc80000000000 */
[----:B------:R-:W-:-:S04]  /*0d90*/  FFMA R10, R13, R10, R8 ;  /* 0x0000000a0d0a7223 */ /* 0x000fc80000000008 */
[----:B------:R-:W-:-:S04]  /*0da0*/  FFMA R11, R11, R10, R0 ;  /* 0x0000000a0b0b7223 */ /* 0x000fc80000000000 */
[----:B------:R-:W-:-:S05]  /*0db0*/  FFMA R0, R13, R11, R10 ;  /* 0x0000000b0d007223 */ /* 0x000fca000000000a */
[----:B------:R-:W-:-:S04]  /*0dc0*/  SHF.R.U32.HI R8, RZ, 0x17, R0 ;  /* 0x00000017ff087819 */ /* 0x000fc80000011600 */
[----:B------:R-:W-:-:S05]  /*0dd0*/  LOP3.LUT R8, R8, 0xff, RZ, 0xc0, !PT ;  /* 0x000000ff08087812 */ /* 0x000fca00078ec0ff */
[----:B------:R-:W-:-:S05]  /*0de0*/  IMAD.IADD R12, R8, 0x1, R9 ;  /* 0x00000001080c7824 */ /* 0x000fca00078e0209 */
[----:B------:R-:W-:-:S04]  /*0df0*/  IADD3 R7, PT, PT, R12, -0x1, RZ ;  /* 0xffffffff0c077810 */ /* 0x000fc80007ffe0ff */
[----:B------:R-:W-:-:S13]  /*0e00*/  ISETP.GE.U32.AND P0, PT, R7, 0xfe, PT ;  /* 0x000000fe0700780c */ /* 0x000fda0003f06070 */
[----:B------:R-:W-:Y:S05]  /*0e10*/  @!P0 BRA `(.L_x_14) ;  /* 0x0000000000808947 */ /* 0x000fea0003800000 */
[----:B------:R-:W-:-:S13]  /*0e20*/  ISETP.GT.AND P0, PT, R12, 0xfe, PT ;  /* 0x000000fe0c00780c */ /* 0x000fda0003f04270 */
[----:B------:R-:W-:Y:S05]  /*0e30*/  @P0 BRA `(.L_x_15) ;  /* 0x00000000006c0947 */ /* 0x000fea0003800000 */
[----:B------:R-:W-:-:S13]  /*0e40*/  ISETP.GE.AND P0, PT, R12, 0x1, PT ;  /* 0x000000010c00780c */ /* 0x000fda0003f06270 */
[----:B------:R-:W-:Y:S05]  /*0e50*/  @P0 BRA `(.L_x_16) ;  /* 0x0000000000980947 */ /* 0x000fea0003800000 */
[----:B------:R-:W-:Y:S02]  /*0e60*/  ISETP.GE.AND P0, PT, R12, -0x18, PT ;  /* 0xffffffe80c00780c */ /* 0x000fe40003f06270 */
[----:B------:R-:W-:-:S11]  /*0e70*/  LOP3.LUT R0, R0, 0x80000000, RZ, 0xc0, !PT ;  /* 0x8000000000007812 */ /* 0x000fd600078ec0ff */
[----:B------:R-:W-:Y:S05]  /*0e80*/  @!P0 BRA `(.L_x_16) ;  /* 0x00000000008c8947 */ /* 0x000fea0003800000 */
[CCC-:B------:R-:W-:Y:S01]  /*0e90*/  FFMA.RZ R7, R13.reuse, R11.reuse, R10.reuse ;  /* 0x0000000b0d077223 */ /* 0x1c0fe2000000c00a */
[-CC-:B------:R-:W-:Y:S01]  /*0ea0*/  FFMA.RM R8, R13, R11.reuse, R10.reuse ;  /* 0x0000000b0d087223 */ /* 0x180fe2000000400a */
[C---:B------:R-:W-:Y:S02]  /*0eb0*/  ISETP.NE.AND P3, PT, R12.reuse, RZ, PT ;  /* 0x000000ff0c00720c */ /* 0x040fe40003f65270 */
[C---:B------:R-:W-:Y:S02]  /*0ec0*/  ISETP.NE.AND P1, PT, R12.reuse, RZ, PT ;  /* 0x000000ff0c00720c */ /* 0x040fe40003f25270 */
[----:B------:R-:W-:Y:S01]  /*0ed0*/  LOP3.LUT R9, R7, 0x7fffff, RZ, 0xc0, !PT ;  /* 0x007fffff07097812 */ /* 0x000fe200078ec0ff */
[----:B------:R-:W-:Y:S01]  /*0ee0*/  FFMA.RP R7, R13, R11, R10 ;  /* 0x0000000b0d077223 */ /* 0x000fe2000000800a */
[----:B------:R-:W-:Y:S02]  /*0ef0*/  VIADD R10, R12, 0x20 ;  /* 0x000000200c0a7836 */ /* 0x000fe40000000000 */
[----:B------:R-:W-:Y:S01]  /*0f00*/  LOP3.LUT R9, R9, 0x800000, RZ, 0xfc, !PT ;  /* 0x0080000009097812 */ /* 0x000fe200078efcff */
[----:B------:R-:W-:Y:S01]  /*0f10*/  IMAD.MOV R11, RZ, RZ, -R12 ;  /* 0x000000ffff0b7224 */ /* 0x000fe200078e0a0c */
[----:B------:R-:W-:-:S02]  /*0f20*/  FSETP.NEU.FTZ.AND P0, PT, R7, R8, PT ;  /* 0x000000080700720b */ /* 0x000fc40003f1d000 */
[----:B------:R-:W-:Y:S02]  /*0f30*/  SHF.L.U32 R10, R9, R10, RZ ;  /* 0x0000000a090a7219 */ /* 0x000fe400000006ff */
[----:B------:R-:W-:Y:S02]  /*0f40*/  SEL R8, R11, RZ, P3 ;  /* 0x000000ff0b087207 */ /* 0x000fe40001800000 */
[----:B------:R-:W-:Y:S02]  /*0f50*/  ISETP.NE.AND P1, PT, R10, RZ, P1 ;  /* 0x000000ff0a00720c */ /* 0x000fe40000f25270 */
[----:B------:R-:W-:Y:S02]  /*0f60*/  SHF.R.U32.HI R8, RZ, R8, R9 ;  /* 0x00000008ff087219 */ /* 0x000fe40000011609 */
[----:B------:R-:W-:Y:S02]  /*0f70*/  PLOP3.LUT P0, PT, P0, P1, PT, 0xf8, 0x8f ;  /* 0x00000000008f781c */ /* 0x000fe40000703f70 */
[----:B------:R-:W-:-:S02]  /*0f80*/  SHF.R.U32.HI R10, RZ, 0x1, R8 ;  /* 0x00000001ff0a7819 */ /* 0x000fc40000011608 */
[----:B------:R-:W-:-:S04]  /*0f90*/  SEL R7, RZ, 0x1, !P0 ;  /* 0x00000001ff077807 */ /* 0x000fc80004000000 */
[----:B------:R-:W-:-:S04]  /*0fa0*/  LOP3.LUT R7, R7, 0x1, R10, 0xf8, !PT ;  /* 0x0000000107077812 */ /* 0x000fc800078ef80a */
[----:B------:R-:W-:-:S05]  /*0fb0*/  LOP3.LUT R7, R7, R8, RZ, 0xc0, !PT ;  /* 0x0000000807077212 */ /* 0x000fca00078ec0ff */
[----:B------:R-:W-:-:S05]  /*0fc0*/  IMAD.IADD R7, R10, 0x1, R7 ;  /* 0x000000010a077824 */ /* 0x000fca00078e0207 */
[----:B------:R-:W-:Y:S01]  /*0fd0*/  LOP3.LUT R0, R7, R0, RZ, 0xfc, !PT ;  /* 0x0000000007007212 */ /* 0x000fe200078efcff */
[----:B------:R-:W-:Y:S06]  /*0fe0*/  BRA `(.L_x_16) ;  /* 0x0000000000347947 */ /* 0x000fec0003800000 */
.L_x_15:
[----:B------:R-:W-:-:S04]  /*0ff0*/  LOP3.LUT R0, R0, 0x80000000, RZ, 0xc0, !PT ;  /* 0x8000000000007812 */ /* 0x000fc800078ec0ff */
[----:B------:R-:W-:Y:S01]  /*1000*/  LOP3.LUT R0, R0, 0x7f800000, RZ, 0xfc, !PT ;  /* 0x7f80000000007812 */ /* 0x000fe200078efcff */
[----:B------:R-:W-:Y:S06]  /*1010*/  BRA `(.L_x_16) ;  /* 0x0000000000287947 */ /* 0x000fec0003800000 */
.L_x_14:
[----:B------:R-:W-:Y:S01]  /*1020*/  LEA R0, R9, R0, 0x17 ;  /* 0x0000000009007211 */ /* 0x000fe200078eb8ff */
[----:B------:R-:W-:Y:S06]  /*1030*/  BRA `(.L_x_16) ;  /* 0x0000000000207947 */ /* 0x000fec0003800000 */
.L_x_13:
[----:B------:R-:W-:-:S04]  /*1040*/  LOP3.LUT R0, R9, 0x80000000, R8, 0x48, !PT ;  /* 0x8000000009007812 */ /* 0x000fc800078e4808 */
[----:B------:R-:W-:Y:S01]  /*1050*/  LOP3.LUT R0, R0, 0x7f800000, RZ, 0xfc, !PT ;  /* 0x7f80000000007812 */ /* 0x000fe200078efcff */
[----:B------:R-:W-:Y:S06]  /*1060*/  BRA `(.L_x_16) ;  /* 0x0000000000147947 */ /* 0x000fec0003800000 */
.L_x_12:
[----:B------:R-:W-:Y:S01]  /*1070*/  LOP3.LUT R0, R9, 0x80000000, R8, 0x48, !PT ;  /* 0x8000000009007812 */ /* 0x000fe200078e4808 */
[----:B------:R-:W-:Y:S06]  /*1080*/  BRA `(.L_x_16) ;  /* 0x00000000000c7947 */ /* 0x000fec0003800000 */
.L_x_11:
[----:B------:R-:W0:Y:S01]  /*1090*/  MUFU.RSQ R0, -QNAN ;  /* 0xffc0000000007908 */ /* 0x000e220000001400 */
[----:B------:R-:W-:Y:S05]  /*10a0*/  BRA `(.L_x_16) ;  /* 0x0000000000047947 */ /* 0x000fea0003800000 */
.L_x_10:
[----:B------:R-:W-:-:S07]  /*10b0*/  FADD.FTZ R0, R0, 0.30103000998497009277 ;  /* 0x3e9a209b00007421 */ /* 0x000fce0000010000 */
.L_x_16:
[----:B------:R-:W-:-:S04]  /*10c0*/  IMAD.MOV.U32 R7, RZ, RZ, 0x0 ;  /* 0x00000000ff077424 */ /* 0x000fc800078e00ff */
[----:B0-----:R-:W-:Y:S05]  /*10d0*/  RET.REL.NODEC R6 `(_Z32sumBlock_with_shfl_and_par_reducPfS_S_S_iii) ;  /* 0xffffffec06c87950 */ /* 0x001fea0003c3ffff */
        .type           $_Z32sumBlock_with_shfl_and_par_reducPfS_S_S_iii$__internal_accurate_pow,@function
        .size           $_Z32sumBlock_with_shfl_and_par_reducPfS_S_S_iii$__internal_accurate_pow,(.L_x_20 - $_Z32sumBlock_with_shfl_and_par_reducPfS_S_S_iii$__internal_accurate_pow)
$_Z32sumBlock_with_shfl_and_par_reducPfS_S_S_iii$__internal_accurate_pow:
[----:B------:R-:W0:Y:S01]  /*10e0*/  MUFU.RCP64H R15, 2 ;  /* 0x40000000000f7908 */ /* 0x000e220000001800 */
[----:B------:R-:W-:Y:S02]  /*10f0*/  HFMA2 R14, -RZ, RZ, 0, 0 ;  /* 0x00000000ff0e7431 */ /* 0x000fe400000001ff */
[----:B------:R-:W-:Y:S01]  /*1100*/  IMAD.MOV.U32 R8, RZ, RZ, 0x0 ;  /* 0x00000000ff087424 */ /* 0x000fe200078e00ff */
[----:B------:R-:W-:Y:S01]  /*1110*/  UMOV UR4, 0x7d2cafe2 ;  /* 0x7d2cafe200047882 */ /* 0x000fe20000000000 */
[----:B------:R-:W-:Y:S01]  /*1120*/  IMAD.MOV.U32 R9, RZ, RZ, 0x40000000 ;  /* 0x40000000ff097424 */ /* 0x000fe200078e00ff */
[----:B------:R-:W-:Y:S01]  /*1130*/  UMOV UR5, 0x3eb0f5ff ;  /* 0x3eb0f5ff00057882 */ /* 0x000fe20000000000 */
[----:B------:R-:W-:Y:S02]  /*1140*/  IMAD.MOV.U32 R10, RZ, RZ, 0x41ad3b5a ;  /* 0x41ad3b5aff0a7424 */ /* 0x000fe400078e00ff */
[----:B------:R-:W-:Y:S02]  /*1150*/  IMAD.MOV.U32 R11, RZ, RZ, 0x3ed0f5d2 ;  /* 0x3ed0f5d2ff0b7424 */ /* 0x000fe400078e00ff */
[----:B0-----:R-:W-:-:S08]  /*1160*/  DFMA R8, R14, -R8, 1 ;  /* 0x3ff000000e08742b */ /* 0x001fd00000000808 */
[----:B------:R-:W-:-:S08]  /*1170*/  DFMA R8, R8, R8, R8 ;  /* 0x000000080808722b */ /* 0x000fd00000000008 */
[----:B------:R-:W-:-:S08]  /*1180*/  DFMA R14, R14, R8, R14 ;  /* 0x000000080e0e722b */ /* 0x000fd0000000000e */
[----:B------:R-:W-:-:S08]  /*1190*/  DMUL R8, RZ, R14 ;  /* 0x0000000eff087228 */ /* 0x000fd00000000000 */
[----:B------:R-:W-:-:S08]  /*11a0*/  DFMA R8, RZ, R14, R8 ;  /* 0x0000000eff08722b */ /* 0x000fd00000000008 */
[----:B------:R-:W-:Y:S02]  /*11b0*/  DMUL R20, R8, R8 ;  /* 0x0000000808147228 */ /* 0x000fe40000000000 */
[----:B------:R-:W-:-:S06]  /*11c0*/  DADD R12, RZ, -R8 ;  /* 0x00000000ff0c7229 */ /* 0x000fcc0000000808 */
[----:B------:R-:W-:Y:S01]  /*11d0*/  DFMA R10, R20, UR4, R10 ;  /* 0x00000004140a7c2b */ /* 0x000fe2000800000a */
[----:B------:R-:W-:Y:S01]  /*11e0*/  UMOV UR4, 0x75488a3f ;  /* 0x75488a3f00047882 */ /* 0x000fe20000000000 */
[----:B------:R-:W-:Y:S01]  /*11f0*/  UMOV UR5, 0x3ef3b20a ;  /* 0x3ef3b20a00057882 */ /* 0x000fe20000000000 */
[----:B------:R-:W-:-:S05]  /*1200*/  DADD R12, R12, R12 ;  /* 0x000000000c0c7229 */ /* 0x000fca000000000c */
[----:B------:R-:W-:Y:S01]  /*1210*/  DFMA R18, R20, R10, UR4 ;  /* 0x0000000414127e2b */ /* 0x000fe2000800000a */
[----:B------:R-:W-:Y:S01]  /*1220*/  UMOV UR4, 0xe4faecd5 ;  /* 0xe4faecd500047882 */ /* 0x000fe20000000000 */
[----:B------:R-:W-:Y:S01]  /*1230*/  UMOV UR5, 0x3f1745cd ;  /* 0x3f1745cd00057882 */ /* 0x000fe20000000000 */
[----:B------:R-:W-:-:S05]  /*1240*/  DFMA R12, RZ, -R8, R12 ;  /* 0x80000008ff0c722b */ /* 0x000fca000000000c */
[----:B------:R-:W-:Y:S01]  /*1250*/  DFMA R18, R20, R18, UR4 ;  /* 0x0000000414127e2b */ /* 0x000fe20008000012 */
[----:B------:R-:W-:Y:S01]  /*1260*/  UMOV UR4, 0x258a578b ;  /* 0x258a578b00047882 */ /* 0x000fe20000000000 */
[----:B------:R-:W-:Y:S01]  /*1270*/  UMOV UR5, 0x3f3c71c7 ;  /* 0x3f3c71c700057882 */ /* 0x000fe20000000000 */
[----:B------:R-:W-:Y:S02]  /*1280*/  DMUL R12, R14, R12 ;  /* 0x0000000c0e0c7228 */ /* 0x000fe40000000000 */
[----:B------:R-:W-:-:S03]  /*1290*/  DMUL R14, R8, R8 ;  /* 0x00000008080e7228 */ /* 0x000fc60000000000 */
[----:B------:R-:W-:Y:S01]  /*12a0*/  DFMA R18, R20, R18, UR4 ;  /* 0x0000000414127e2b */ /* 0x000fe20008000012 */
[----:B------:R-:W-:Y:S01]  /*12b0*/  UMOV UR4, 0x9242b910 ;  /* 0x9242b91000047882 */ /* 0x000fe20000000000 */
[----:B------:R-:W-:-:S06]  /*12c0*/  UMOV UR5, 0x3f624924 ;  /* 0x3f62492400057882 */ /* 0x000fcc0000000000 */
[----:B------:R-:W-:Y:S01]  /*12d0*/  DFMA R18, R20, R18, UR4 ;  /* 0x0000000414127e2b */ /* 0x000fe20008000012 */
[----:B------:R-:W-:Y:S01]  /*12e0*/  UMOV UR4, 0x99999dfb ;  /* 0x99999dfb00047882 */ /* 0x000fe20000000000 */
[----:B------:R-:W-:-:S06]  /*12f0*/  UMOV UR5, 0x3f899999 ;  /* 0x3f89999900057882 */ /* 0x000fcc0000000000 */
[----:B------:R-:W-:Y:S01]  /*1300*/  DFMA R18, R20, R18, UR4 ;  /* 0x0000000414127e2b */ /* 0x000fe20008000012 */
[----:B------:R-:W-:Y:S01]  /*1310*/  UMOV UR4, 0x55555555 ;  /* 0x5555555500047882 */ /* 0x000fe20000000000 */
[----:B------:R-:W-:-:S06]  /*1320*/  UMOV UR5, 0x3fb55555 ;  /* 0x3fb5555500057882 */ /* 0x000fcc0000000000 */
[----:B------:R-:W-:-:S08]  /*1330*/  DFMA R10, R20, R18, UR4 ;  /* 0x00000004140a7e2b */ /* 0x000fd00008000012 */
[----:B------:R-:W-:Y:S01]  /*1340*/  DADD R16, -R10, UR4 ;  /* 0x000000040a107e29 */ /* 0x000fe20008000100 */
[----:B------:R-:W-:Y:S01]  /*1350*/  UMOV UR4, 0xb9e7b0 ;  /* 0x00b9e7b000047882 */ /* 0x000fe20000000000 */
[----:B------:R-:W-:-:S06]  /*1360*/  UMOV UR5, 0x3c46a4cb ;  /* 0x3c46a4cb00057882 */ /* 0x000fcc0000000000 */
[----:B------:R-:W-:Y:S02]  /*1370*/  DFMA R16, R20, R18, R16 ;  /* 0x000000121410722b */ /* 0x000fe40000000010 */
[----:B------:R-:W-:Y:S01]  /*1380*/  DFMA R20, R8, R8, -R14 ;  /* 0x000000080814722b */ /* 0x000fe2000000080e */
[----:B------:R-:W-:Y:S01]  /*1390*/  IADD3 R19, PT, PT, R13, 0x100000, RZ ;  /* 0x001000000d137810 */ /* 0x000fe20007ffe0ff */
[----:B------:R-:W-:-:S04]  /*13a0*/  IMAD.MOV.U32 R18, RZ, RZ, R12 ;  /* 0x000000ffff127224 */ /* 0x000fc800078e000c */
[----:B------:R-:W-:Y:S01]  /*13b0*/  DADD R16, R16, -UR4 ;  /* 0x8000000410107e29 */ /* 0x000fe20008000000 */
[----:B------:R-:W-:Y:S01]  /*13c0*/  UMOV UR4, 0x0 ;  /* 0x0000000000047882 */ /* 0x000fe20000000000 */
[C---:B------:R-:W-:Y:S01]  /*13d0*/  DFMA R18, R8.reuse, R18, R20 ;  /* 0x000000120812722b */ /* 0x040fe20000000014 */
[----:B------:R-:W-:Y:S01]  /*13e0*/  UMOV UR5, 0x3ff00000 ;  /* 0x3ff0000000057882 */ /* 0x000fe20000000000 */
[----:B------:R-:W-:-:S08]  /*13f0*/  DMUL R20, R8, R14 ;  /* 0x0000000e08147228 */ /* 0x000fd00000000000 */
[----:B------:R-:W-:-:S08]  /*1400*/  DFMA R22, R8, R14, -R20 ;  /* 0x0000000e0816722b */ /* 0x000fd00000000814 */
[----:B------:R-:W-:Y:S02]  /*1410*/  DFMA R22, R12, R14, R22 ;  /* 0x0000000e0c16722b */ /* 0x000fe40000000016 */
[----:B------:R-:W-:-:S06]  /*1420*/  DADD R14, R10, R16 ;  /* 0x000000000a0e7229 */ /* 0x000fcc0000000010 */
[----:B------:R-:W-:Y:S02]  /*1430*/  DFMA R18, R8, R18, R22 ;  /* 0x000000120812722b */ /* 0x000fe40000000016 */
[----:B------:R-:W-:-:S08]  /*1440*/  DADD R22, R10, -R14 ;  /* 0x000000000a167229 */ /* 0x000fd0000000080e */
[----:B------:R-:W-:Y:S02]  /*1450*/  DADD R22, R16, R22 ;  /* 0x0000000010167229 */ /* 0x000fe40000000016 */
[----:B------:R-:W-:-:S08]  /*1460*/  DMUL R16, R14, R20 ;  /* 0x000000140e107228 */ /* 0x000fd00000000000 */
[----:B------:R-:W-:-:S08]  /*1470*/  DFMA R10, R14, R20, -R16 ;  /* 0x000000140e0a722b */ /* 0x000fd00000000810 */
[----:B------:R-:W-:-:S08]  /*1480*/  DFMA R10, R14, R18, R10 ;  /* 0x000000120e0a722b */ /* 0x000fd0000000000a */
[----:B------:R-:W-:-:S08]  /*1490*/  DFMA R22, R22, R20, R10 ;  /* 0x000000141616722b */ /* 0x000fd0000000000a */
[----:B------:R-:W-:-:S08]  /*14a0*/  DADD R14, R16, R22 ;  /* 0x00000000100e7229 */ /* 0x000fd00000000016 */
[--C-:B------:R-:W-:Y:S02]  /*14b0*/  DADD R10, R8, R14.reuse ;  /* 0x00000000080a7229 */ /* 0x100fe4000000000e */
[----:B------:R-:W-:-:S06]  /*14c0*/  DADD R16, R16, -R14 ;  /* 0x0000000010107229 */ /* 0x000fcc000000080e */
[----:B------:R-:W-:Y:S02]  /*14d0*/  DADD R8, R8, -R10 ;  /* 0x0000000008087229 */ /* 0x000fe4000000080a */
[----:B------:R-:W-:-:S06]  /*14e0*/  DADD R16, R22, R16 ;  /* 0x0000000016107229 */ /* 0x000fcc0000000010 */
[----:B------:R-:W-:-:S08]  /*14f0*/  DADD R8, R14, R8 ;  /* 0x000000000e087229 */ /* 0x000fd00000000008 */
[----:B------:R-:W-:Y:S01]  /*1500*/  DADD R16, R16, R8 ;  /* 0x0000000010107229 */ /* 0x000fe20000000008 */
[----:B------:R-:W-:Y:S02]  /*1510*/  IMAD.MOV.U32 R8, RZ, RZ, -0x105c611 ;  /* 0xfefa39efff087424 */ /* 0x000fe400078e00ff */
[----:B------:R-:W-:-:S05]  /*1520*/  IMAD.MOV.U32 R9, RZ, RZ, 0x3fe62e42 ;  /* 0x3fe62e42ff097424 */ /* 0x000fca00078e00ff */
[----:B------:R-:W-:Y:S01]  /*1530*/  DADD R16, R12, R16 ;  /* 0x000000000c107229 */ /* 0x000fe20000000010 */
[----:B------:R-:W-:Y:S01]  /*1540*/  IMAD.MOV.U32 R12, RZ, RZ, -0x105c611 ;  /* 0xfefa39efff0c7424 */ /* 0x000fe200078e00ff */
[----:B------:R-:W-:-:S06]  /*1550*/  MOV R13, 0x3fe62e42 ;  /* 0x3fe62e42000d7802 */ /* 0x000fcc0000000f00 */
[----:B------:R-:W-:-:S08]  /*1560*/  DADD R14, R10, R16 ;  /* 0x000000000a0e7229 */ /* 0x000fd00000000010 */
[--C-:B------:R-:W-:Y:S02]  /*1570*/  DFMA R12, R12, UR4, R14.reuse ;  /* 0x000000040c0c7c2b */ /* 0x100fe4000800000e */
[----:B------:R-:W-:-:S06]  /*1580*/  DADD R18, R10, -R14 ;  /* 0x000000000a127229 */ /* 0x000fcc000000080e */
[----:B------:R-:W-:Y:S02]  /*1590*/  DFMA R10, -R8, 1, R12 ;  /* 0x3ff00000080a782b */ /* 0x000fe4000000010c */
[----:B------:R-:W-:Y:S01]  /*15a0*/  DADD R18, R16, R18 ;  /* 0x0000000010127229 */ /* 0x000fe20000000012 */
[----:B------:R-:W-:-:S05]  /*15b0*/  LOP3.LUT R17, R7, 0xff0fffff, RZ, 0xc0, !PT ;  /* 0xff0fffff07117812 */ /* 0x000fca00078ec0ff */
[----:B------:R-:W-:Y:S01]  /*15c0*/  DADD R10, -R14, R10 ;  /* 0x000000000e0a7229 */ /* 0x000fe2000000010a */
[----:B------:R-:W-:Y:S01]  /*15d0*/  MOV R14, 0x3b39803f ;  /* 0x3b39803f000e7802 */ /* 0x000fe20000000f00 */
[----:B------:R-:W-:-:S06]  /*15e0*/  IMAD.MOV.U32 R15, RZ, RZ, 0x3c7abc9e ;  /* 0x3c7abc9eff0f7424 */ /* 0x000fcc00078e00ff */
[----:B------:R-:W-:Y:S01]  /*15f0*/  DADD R18, R18, -R10 ;  /* 0x0000000012127229 */ /* 0x000fe2000000080a */
[----:B------:R-:W-:-:S05]  /*1600*/  IMAD.SHL.U32 R10, R7, 0x2, RZ ;  /* 0x00000002070a7824 */ /* 0x000fca00078e00ff */
[----:B------:R-:W-:Y:S02]  /*1610*/  ISETP.GT.U32.AND P0, PT, R10, -0x2000001, PT ;  /* 0xfdffffff0a00780c */ /* 0x000fe40003f04070 */
[----:B------:R-:W-:Y:S01]  /*1620*/  DFMA R14, R14, UR4, R18 ;  /* 0x000000040e0e7c2b */ /* 0x000fe20008000012 */
[----:B------:R-:W-:Y:S01]  /*1630*/  UMOV UR4, 0x3b39803f ;  /* 0x3b39803f00047882 */ /* 0x000fe20000000000 */
[----:B------:R-:W-:Y:S01]  /*1640*/  UMOV UR5, 0x3c7abc9e ;  /* 0x3c7abc9e00057882 */ /* 0x000fe20000000000 */
[----:B------:R-:W-:-:S05]  /*1650*/  SEL R7, R17, R7, P0 ;  /* 0x0000000711077207 */ /* 0x000fca0000000000 */
[----:B------:R-:W-:-:S08]  /*1660*/  DADD R10, R12, R14 ;  /* 0x000000000c0a7229 */ /* 0x000fd0000000000e */
[----:B------:R-:W-:Y:S02]  /*1670*/  DADD R12, R12, -R10 ;  /* 0x000000000c0c7229 */ /* 0x000fe4000000080a */
[----:B------:R-:W-:-:S06]  /*1680*/  DMUL R16, R10, R6 ;  /* 0x000000060a107228 */ /* 0x000fcc0000000000 */
[----:B------:R-:W-:Y:S02]  /*1690*/  DADD R12, R14, R12 ;  /* 0x000000000e0c7229 */ /* 0x000fe4000000000c */
[----:B------:R-:W-:-:S08]  /*16a0*/  DFMA R10, R10, R6, -R16 ;  /* 0x000000060a0a722b */ /* 0x000fd00000000810 */
[----:B------:R-:W-:Y:S01]  /*16b0*/  DFMA R12, R12, R6, R10 ;  /* 0x000000060c0c722b */ /* 0x000fe2000000000a */
[----:B------:R-:W-:Y:S01]  /*16c0*/  MOV R6, 0x652b82fe ;  /* 0x652b82fe00067802 */ /* 0x000fe20000000f00 */
[----:B------:R-:W-:-:S06]  /*16d0*/  IMAD.MOV.U32 R7, RZ, RZ, 0x3ff71547 ;  /* 0x3ff71547ff077424 */ /* 0x000fcc00078e00ff */
[----:B------:R-:W-:-:S08]  /*16e0*/  DADD R10, R16, R12 ;  /* 0x00000000100a7229 */ /* 0x000fd0000000000c */
[----:B------:R-:W-:Y:S02]  /*16f0*/  DFMA R6, R10, R6, 6.75539944105574400000e+15 ;  /* 0x433800000a06742b */ /* 0x000fe40000000006 */
[----:B------:R-:W-:Y:S01]  /*1700*/  FSETP.GEU.AND P0, PT, |R11|, 4.1917929649353027344, PT ;  /* 0x4086232b0b00780b */ /* 0x000fe20003f0e200 */
[----:B------:R-:W-:-:S05]  /*1710*/  DADD R16, R16, -R10 ;  /* 0x0000000010107229 */ /* 0x000fca000000080a */
[----:B------:R-:W-:-:S03]  /*1720*/  DADD R14, R6, -6.75539944105574400000e+15 ;  /* 0xc3380000060e7429 */ /* 0x000fc60000000000 */
[----:B------:R-:W-:-:S05]  /*1730*/  DADD R12, R12, R16 ;  /* 0x000000000c0c7229 */ /* 0x000fca0000000010 */
[----:B------:R-:W-:-:S08]  /*1740*/  DFMA R8, R14, -R8, R10 ;  /* 0x800000080e08722b */ /* 0x000fd0000000000a */
[----:B------:R-:W-:Y:S01]  /*1750*/  DFMA R14, R14, -UR4, R8 ;  /* 0x800000040e0e7c2b */ /* 0x000fe20008000008 */
[----:B------:R-:W-:Y:S01]  /*1760*/  UMOV UR4, 0x69ce2bdf ;  /* 0x69ce2bdf00047882 */ /* 0x000fe20000000000 */
[----:B------:R-:W-:Y:S01]  /*1770*/  IMAD.MOV.U32 R8, RZ, RZ, -0x35dec16 ;  /* 0xfca213eaff087424 */ /* 0x000fe200078e00ff */
[----:B------:R-:W-:Y:S01]  /*1780*/  MOV R9, 0x3e928af3 ;  /* 0x3e928af300097802 */ /* 0x000fe20000000f00 */
[----:B------:R-:W-:-:S05]  /*1790*/  UMOV UR5, 0x3e5ade15 ;  /* 0x3e5ade1500057882 */ /* 0x000fca0000000000 */
[----:B------:R-:W-:Y:S01]  /*17a0*/  DFMA R8, R14, UR4, R8 ;  /* 0x000000040e087c2b */ /* 0x000fe20008000008 */
        /* <DEDUP_REMOVED lines=24> */
[----:B------:R-:W-:-:S08]  /*1930*/  DFMA R8, R14, R8, 1 ;  /* 0x3ff000000e08742b */ /* 0x000fd00000000008 */
[----:B------:R-:W-:-:S10]  /*1940*/  DFMA R8, R14, R8, 1 ;  /* 0x3ff000000e08742b */ /* 0x000fd40000000008 */
[----:B------:R-:W-:Y:S02]  /*1950*/  IMAD R15, R6, 0x100000, R9 ;  /* 0x00100000060f7824 */ /* 0x000fe400078e0209 */
[----:B------:R-:W-:Y:S01]  /*1960*/  IMAD.MOV.U32 R14, RZ, RZ, R8 ;  /* 0x000000ffff0e7224 */ /* 0x000fe200078e0008 */
[----:B------:R-:W-:Y:S06]  /*1970*/  @!P0 BRA `(.L_x_17) ;  /* 0x0000000000348947 */ /* 0x000fec0003800000 */
[----:B------:R-:W-:Y:S01]  /*1980*/  FSETP.GEU.AND P1, PT, |R11|, 4.2275390625, PT ;  /* 0x408748000b00780b */ /* 0x000fe20003f2e200 */
[C---:B------:R-:W-:Y:S02]  /*1990*/  DADD R14, R10.reuse, +INF ;  /* 0x7ff000000a0e7429 */ /* 0x040fe40000000000 */
[----:B------:R-:W-:-:S08]  /*19a0*/  DSETP.GEU.AND P0, PT, R10, RZ, PT ;  /* 0x000000ff0a00722a */ /* 0x000fd00003f0e000 */
[----:B------:R-:W-:Y:S02]  /*19b0*/  FSEL R14, R14, RZ, P0 ;  /* 0x000000ff0e0e7208 */ /* 0x000fe40000000000 */
[----:B------:R-:W-:Y:S01]  /*19c0*/  FSEL R15, R15, RZ, P0 ;  /* 0x000000ff0f0f7208 */ /* 0x000fe20000000000 */
[----:B------:R-:W-:Y:S06]  /*19d0*/  @P1 BRA `(.L_x_17) ;  /* 0x00000000001c1947 */ /* 0x000fec0003800000 */
[----:B------:R-:W-:Y:S01]  /*19e0*/  LEA.HI R7, R6, R6, RZ, 0x1 ;  /* 0x0000000606077211 */ /* 0x000fe200078f08ff */
[----:B------:R-:W-:-:S03]  /*19f0*/  IMAD.MOV.U32 R14, RZ, RZ, RZ ;  /* 0x000000ffff0e7224 */ /* 0x000fc600078e00ff */
[----:B------:R-:W-:-:S04]  /*1a00*/  SHF.R.S32.HI R7, RZ, 0x1, R7 ;  /* 0x00000001ff077819 */ /* 0x000fc80000011407 */
[----:B------:R-:W-:Y:S01]  /*1a10*/  IADD3 R6, PT, PT, R6, -R7, RZ ;  /* 0x8000000706067210 */ /* 0x000fe20007ffe0ff */
[----:B------:R-:W-:-:S03]  /*1a20*/  IMAD R9, R7, 0x100000, R9 ;  /* 0x0010000007097824 */ /* 0x000fc600078e0209 */
[----:B------:R-:W-:-:S06]  /*1a30*/  LEA R15, R6, 0x3ff00000, 0x14 ;  /* 0x3ff00000060f7811 */ /* 0x000fcc00078ea0ff */
[----:B------:R-:W-:-:S11]  /*1a40*/  DMUL R14, R8, R14 ;  /* 0x0000000e080e7228 */ /* 0x000fd60000000000 */
.L_x_17:
[----:B------:R-:W-:Y:S01]  /*1a50*/  DFMA R12, R12, R14, R14 ;  /* 0x0000000e0c0c722b */ /* 0x000fe2000000000e */
[----:B------:R-:W-:Y:S01]  /*1a60*/  MOV R6, R0 ;  /* 0x0000000000067202 */ /* 0x000fe20000000f00 */
[----:B------:R-:W-:Y:S01]  /*1a70*/  DSETP.NEU.AND P0, PT, |R14|, +INF , PT ;  /* 0x7ff000000e00742a */ /* 0x000fe20003f0d200 */
[----:B------:R-:W-:-:S07]  /*1a80*/  IMAD.MOV.U32 R7, RZ, RZ, 0x0 ;  /* 0x00000000ff077424 */ /* 0x000fce00078e00ff */
[----:B------:R-:W-:Y:S02]  /*1a90*/  FSEL R12, R14, R12, !P0 ;  /* 0x0000000c0e0c7208 */ /* 0x000fe40004000000 */
[----:B------:R-:W-:Y:S01]  /*1aa0*/  FSEL R13, R15, R13, !P0 ;  /* 0x0000000d0f0d7208 */ /* 0x000fe20004000000 */
[----:B------:R-:W-:Y:S06]  /*1ab0*/  RET.REL.NODEC R6 `(_Z32sumBlock_with_shfl_and_par_reducPfS_S_S_iii) ;  /* 0xffffffe406507950 */ /* 0x000fec0003c3ffff */
.L_x_18:
[----:B------:R-:W-:-:S00]  /*1ac0*/  BRA `(.L_x_18) ;  /* 0xfffffffc00fc7947 */ /* 0x000fc0000383ffff */
[----:B------:R-:W-:-:S00]  /*1ad0*/  NOP ;  /* 0x0000000000007918 */ /* 0x000fc00000000000 */
        /* <DEDUP_REMOVED lines=10> */
.L_x_20:


//--------------------- .nv.shared.reserved.0     --------------------------
	.section	.nv.shared.reserved.0,"aw",@nobits
	.weak		__nv_reservedSMEM_offset_0_alias
	.size		__nv_reservedSMEM_offset_0_alias, 0, 64
	.other		__nv_reservedSMEM_offset_0_alias,@"STO_CUDA_RESERVED_SHARED STV_DEFAULT"
__nv_reservedSMEM_offset_0_alias:
	.zero		0
	.zero		64


//--------------------- .nv.constant0._Z32sumBlock_with_shfl_and_par_reducPfS_S_S_iii --------------------------
	.section	.nv.constant0._Z32sumBlock_with_shfl_and_par_reducPfS_S_S_iii,"a",@progbits
	.sectionflags	@""
	.align	4
.nv.constant0._Z32sumBlock_with_shfl_and_par_reducPfS_S_S_iii:
	.zero		940


//--------------------- SYMBOLS --------------------------

	.type		.nv.reservedSmem.offset0,@object
	.size		.nv.reservedSmem.offset0,0x4
